	.target	sm_90a

	.elftype	@"ET_EXEC"


//--------------------- .note.nv.tkinfo           --------------------------
	.section	.note.nv.tkinfo,"",@"SHT_NOTE"
	.sectionflags	@"SHF_NOTE_NV_TKINFO"
	.tkinfo
        /*0018*/ 	.word	0x00000002
        /*0030*/ 	.string	""
        /*0030*/ 	.string	"ptxas"
        /*0030*/ 	.string	"Cuda compilation tools, release 13.0, V13.0.88"
        /*0030*/ 	.string	"Build cuda_13.0.r13.0/compiler.36424714_0"
        /*0030*/ 	.string	"-arch sm_90a -m 64 "



//--------------------- .note.nv.cuinfo           --------------------------
	.section	.note.nv.cuinfo,"",@"SHT_NOTE"
	.sectionflags	@"SHF_NOTE_NV_CUINFO"
        /*0018*/ 	.short	0x0002
        /*001a*/ 	.short	0x005a
        /*001c*/ 	.short	0x0082
	.zero		2


//--------------------- .nv.info                  --------------------------
	.section	.nv.info,"",@"SHT_CUDA_INFO"
	.align	4


	//----- nvinfo : EIATTR_REGCOUNT
	.align		4
        /*0000*/ 	.byte	0x04, 0x2f
        /*0002*/ 	.short	(.L_15 - .L_14)
	.align		4
.L_14:
        /*0004*/ 	.word	index@(_ZN7cutlass13device_kernelINS_4gemm6kernel13GemmUniversalIN4cute5tupleIJiiiiEEENS1_10collective13CollectiveMmaINS1_34MainloopSm90TmaGmmaWarpSpecializedILi5ENS5_IJNS4_1CILi1EEESB_SB_EEENS1_32KernelTmaWarpSpecializedPingpongEEENS5_IJNSA_ILi64EEENSA_ILi256EEESF_EEENS_10bfloat16_tENS5_IJlSB_lEEESI_NS5_IJSB_llEEENS4_8TiledMMAINS4_8MMA_AtomIJNS4_4SM904GMMA28MMA_64x256x16_F32BF16BF16_SSILNSO_5MajorE0ELSQ_1ELNSO_7ScaleInE1ELSR_1EEEEEENS4_6LayoutISC_NS5_IJNSA_ILi0EEESV_SV_EEEEENS5_IJNS4_10UnderscoreESY_SY_EEEEENS4_13SM90_TMA_LOADENS4_14ComposedLayoutINS4_7SwizzleILi3ELi4ELi3EEENS4_18smem_ptr_flag_bitsILi16EEENSU_INS5_IJNSA_ILi8EEESF_EEENS5_IJSF_SB_EEEEEEEvNS4_8identityES11_NS12_IS14_S16_NSU_INS5_IJSF_S17_EEENS5_IJSB_SF_EEEEEEEvS1C_EENS_8epilogue10collective6detail29Sm90TmaWarpSpecializedAdapterINS1J_15DefaultEpilogueISI_SJ_SJ_NS1I_6thread17LinearCombinationISI_Li1EffLNS1N_9ScaleType4KindE0ELNS_15FloatRoundStyleE2ESI_EENS1_15EpilogueDefaultEEEEEvvEEEEvNT_6ParamsE)
        /*0008*/ 	.word	0x000000a8


	//----- nvinfo : EIATTR_FRAME_SIZE
	.align		4
.L_15:
        /*000c*/ 	.byte	0x04, 0x11
        /*000e*/ 	.short	(.L_17 - .L_16)
	.align		4
.L_16:
        /*0010*/ 	.word	index@(_ZN7cutlass13device_kernelINS_4gemm6kernel13GemmUniversalIN4cute5tupleIJiiiiEEENS1_10collective13CollectiveMmaINS1_34MainloopSm90TmaGmmaWarpSpecializedILi5ENS5_IJNS4_1CILi1EEESB_SB_EEENS1_32KernelTmaWarpSpecializedPingpongEEENS5_IJNSA_ILi64EEENSA_ILi256EEESF_EEENS_10bfloat16_tENS5_IJlSB_lEEESI_NS5_IJSB_llEEENS4_8TiledMMAINS4_8MMA_AtomIJNS4_4SM904GMMA28MMA_64x256x16_F32BF16BF16_SSILNSO_5MajorE0ELSQ_1ELNSO_7ScaleInE1ELSR_1EEEEEENS4_6LayoutISC_NS5_IJNSA_ILi0EEESV_SV_EEEEENS5_IJNS4_10UnderscoreESY_SY_EEEEENS4_13SM90_TMA_LOADENS4_14ComposedLayoutINS4_7SwizzleILi3ELi4ELi3EEENS4_18smem_ptr_flag_bitsILi16EEENSU_INS5_IJNSA_ILi8EEESF_EEENS5_IJSF_SB_EEEEEEEvNS4_8identityES11_NS12_IS14_S16_NSU_INS5_IJSF_S17_EEENS5_IJSB_SF_EEEEEEEvS1C_EENS_8epilogue10collective6detail29Sm90TmaWarpSpecializedAdapterINS1J_15DefaultEpilogueISI_SJ_SJ_NS1I_6thread17LinearCombinationISI_Li1EffLNS1N_9ScaleType4KindE0ELNS_15FloatRoundStyleE2ESI_EENS1_15EpilogueDefaultEEEEEvvEEEEvNT_6ParamsE)
        /*0014*/ 	.word	0x00000008


	//----- nvinfo : EIATTR_MIN_STACK_SIZE
	.align		4
.L_17:
        /*0018*/ 	.byte	0x04, 0x12
        /*001a*/ 	.short	(.L_19 - .L_18)
	.align		4
.L_18:
        /*001c*/ 	.word	index@(_ZN7cutlass13device_kernelINS_4gemm6kernel13GemmUniversalIN4cute5tupleIJiiiiEEENS1_10collective13CollectiveMmaINS1_34MainloopSm90TmaGmmaWarpSpecializedILi5ENS5_IJNS4_1CILi1EEESB_SB_EEENS1_32KernelTmaWarpSpecializedPingpongEEENS5_IJNSA_ILi64EEENSA_ILi256EEESF_EEENS_10bfloat16_tENS5_IJlSB_lEEESI_NS5_IJSB_llEEENS4_8TiledMMAINS4_8MMA_AtomIJNS4_4SM904GMMA28MMA_64x256x16_F32BF16BF16_SSILNSO_5MajorE0ELSQ_1ELNSO_7ScaleInE1ELSR_1EEEEEENS4_6LayoutISC_NS5_IJNSA_ILi0EEESV_SV_EEEEENS5_IJNS4_10UnderscoreESY_SY_EEEEENS4_13SM90_TMA_LOADENS4_14ComposedLayoutINS4_7SwizzleILi3ELi4ELi3EEENS4_18smem_ptr_flag_bitsILi16EEENSU_INS5_IJNSA_ILi8EEESF_EEENS5_IJSF_SB_EEEEEEEvNS4_8identityES11_NS12_IS14_S16_NSU_INS5_IJSF_S17_EEENS5_IJSB_SF_EEEEEEEvS1C_EENS_8epilogue10collective6detail29Sm90TmaWarpSpecializedAdapterINS1J_15DefaultEpilogueISI_SJ_SJ_NS1I_6thread17LinearCombinationISI_Li1EffLNS1N_9ScaleType4KindE0ELNS_15FloatRoundStyleE2ESI_EENS1_15EpilogueDefaultEEEEEvvEEEEvNT_6ParamsE)
        /*0020*/ 	.word	0x00000008
.L_19:


//--------------------- .nv.compat                --------------------------
	.section	.nv.compat,"",@"SHT_CUDA_COMPAT_INFO"
	.align	4
        /*0000*/ 	.byte	0x02, 0x09, 0x01, 0x00, 0x02, 0x02, 0x04, 0x00, 0x02, 0x05, 0x05, 0x00, 0x03, 0x07, 0x01, 0x01
        /*0010*/ 	.byte	0x02, 0x03, 0x01, 0x00, 0x02, 0x06, 0x01, 0x00, 0x04, 0x0b, 0x08, 0x00, 0x00, 0x00, 0x00, 0x00
        /*0020*/ 	.byte	0x00, 0x00, 0x00, 0x00


//--------------------- .nv.info._ZN7cutlass13device_kernelINS_4gemm6kernel13GemmUniversalIN4cute5tupleIJiiiiEEENS1_10collective13CollectiveMmaINS1_34MainloopSm90TmaGmmaWarpSpecializedILi5ENS5_IJNS4_1CILi1EEESB_SB_EEENS1_32KernelTmaWarpSpecializedPingpongEEENS5_IJNSA_ILi64EEENSA_ILi256EEESF_EEENS_10bfloat16_tENS5_IJlSB_lEEESI_NS5_IJSB_llEEENS4_8TiledMMAINS4_8MMA_AtomIJNS4_4SM904GMMA28MMA_64x256x16_F32BF16BF16_SSILNSO_5MajorE0ELSQ_1ELNSO_7ScaleInE1ELSR_1EEEEEENS4_6LayoutISC_NS5_IJNSA_ILi0EEESV_SV_EEEEENS5_IJNS4_10UnderscoreESY_SY_EEEEENS4_13SM90_TMA_LOADENS4_14ComposedLayoutINS4_7SwizzleILi3ELi4ELi3EEENS4_18smem_ptr_flag_bitsILi16EEENSU_INS5_IJNSA_ILi8EEESF_EEENS5_IJSF_SB_EEEEEEEvNS4_8identityES11_NS12_IS14_S16_NSU_INS5_IJSF_S17_EEENS5_IJSB_SF_EEEEEEEvS1C_EENS_8epilogue10collective6detail29Sm90TmaWarpSpecializedAdapterINS1J_15DefaultEpilogueISI_SJ_SJ_NS1I_6thread17LinearCombinationISI_Li1EffLNS1N_9ScaleType4KindE0ELNS_15FloatRoundStyleE2ESI_EENS1_15EpilogueDefaultEEEEEvvEEEEvNT_6ParamsE --------------------------
	.section	.nv.info._ZN7cutlass13device_kernelINS_4gemm6kernel13GemmUniversalIN4cute5tupleIJiiiiEEENS1_10collective13CollectiveMmaINS1_34MainloopSm90TmaGmmaWarpSpecializedILi5ENS5_IJNS4_1CILi1EEESB_SB_EEENS1_32KernelTmaWarpSpecializedPingpongEEENS5_IJNSA_ILi64EEENSA_ILi256EEESF_EEENS_10bfloat16_tENS5_IJlSB_lEEESI_NS5_IJSB_llEEENS4_8TiledMMAINS4_8MMA_AtomIJNS4_4SM904GMMA28MMA_64x256x16_F32BF16BF16_SSILNSO_5MajorE0ELSQ_1ELNSO_7ScaleInE1ELSR_1EEEEEENS4_6LayoutISC_NS5_IJNSA_ILi0EEESV_SV_EEEEENS5_IJNS4_10UnderscoreESY_SY_EEEEENS4_13SM90_TMA_LOADENS4_14ComposedLayoutINS4_7SwizzleILi3ELi4ELi3EEENS4_18smem_ptr_flag_bitsILi16EEENSU_INS5_IJNSA_ILi8EEESF_EEENS5_IJSF_SB_EEEEEEEvNS4_8identityES11_NS12_IS14_S16_NSU_INS5_IJSF_S17_EEENS5_IJSB_SF_EEEEEEEvS1C_EENS_8epilogue10collective6detail29Sm90TmaWarpSpecializedAdapterINS1J_15DefaultEpilogueISI_SJ_SJ_NS1I_6thread17LinearCombinationISI_Li1EffLNS1N_9ScaleType4KindE0ELNS_15FloatRoundStyleE2ESI_EENS1_15EpilogueDefaultEEEEEvvEEEEvNT_6ParamsE,"",@"SHT_CUDA_INFO"
	.sectionflags	@""
	.align	4


	//----- nvinfo : EIATTR_CUDA_API_VERSION
	.align		4
        /*0000*/ 	.byte	0x04, 0x37
        /*0002*/ 	.short	(.L_21 - .L_20)
.L_20:
        /*0004*/ 	.word	0x00000082


	//----- nvinfo : EIATTR_KPARAM_INFO
	.align		4
.L_21:
        /*0008*/ 	.byte	0x04, 0x17
        /*000a*/ 	.short	(.L_23 - .L_22)
.L_22:
        /*000c*/ 	.word	0x00000000
        /*0010*/ 	.short	0x0000
        /*0012*/ 	.short	0x0070
        /*0014*/ 	.byte	0x00, 0xf0, 0x01, 0x10


	//----- nvinfo : EIATTR_SPARSE_MMA_MASK
	.align		4
.L_23:
        /*0018*/ 	.byte	0x03, 0x50
        /*001a*/ 	.short	0x0000


	//----- nvinfo : EIATTR_MAXREG_COUNT
	.align		4
        /*001c*/ 	.byte	0x03, 0x1b
        /*001e*/ 	.short	0x00a8


	//----- nvinfo : EIATTR_NUM_BARRIERS
	.align		4
        /*0020*/ 	.byte	0x02, 0x4c
        /*0022*/ 	.byte	0x01
	.zero		1


	//----- nvinfo : EIATTR_EXTERNS
	.align		4
        /*0024*/ 	.byte	0x04, 0x0f
        /*0026*/ 	.short	(.L_25 - .L_24)


	//   ....[0]....
	.align		4
.L_24:
        /*0028*/ 	.word	index@(__assertfail)


	//----- nvinfo : EIATTR_ANNOTATIONS
	.align		4
.L_25:
        /*002c*/ 	.byte	0x04, 0x55
        /*002e*/ 	.short	(.L_27 - .L_26)


	//   ....[0]....
.L_26:
        /*0030*/ 	.word	0x00000001
        /*0034*/ 	.byte	0xf0, 0x0a, 0x00, 0x00, 0x01, 0x00, 0x00, 0x00, 0xe0, 0x9c, 0x00, 0x00, 0x01, 0x00, 0x00, 0x00
        /*0044*/ 	.byte	0x50, 0xaa, 0x00, 0x00


	//----- nvinfo : EIATTR_MERCURY_ISA_VERSION
	.align		4
.L_27:
        /*0048*/ 	.byte	0x03, 0x5f
        /*004a*/ 	.short	0x0101


	//----- nvinfo : EIATTR_INT_WARP_WIDE_INSTR_OFFSETS
	.align		4
        /*004c*/ 	.byte	0x04, 0x31
        /*004e*/ 	.short	(.L_29 - .L_28)


	//   ....[0]....
.L_28:
        /*0050*/ 	.word	0x00000400


	//   ....[1]....
        /*0054*/ 	.word	0x00000420


	//   ....[2]....
        /*0058*/ 	.word	0x000004a0


	//   ....[3]....
        /*005c*/ 	.word	0x000004b0


	//   ....[4]....
        /*0060*/ 	.word	0x000004c0


	//   ....[5]....
        /*0064*/ 	.word	0x000004e0


	//   ....[6]....
        /*0068*/ 	.word	0x00000570


	//   ....[7]....
        /*006c*/ 	.word	0x00000590


	//----- nvinfo : EIATTR_COOP_GROUP_MASK_REGIDS
	.align		4
.L_29:
        /*0070*/ 	.byte	0x04, 0x29
        /*0072*/ 	.short	(.L_31 - .L_30)


	//   ....[0]....
.L_30:
        /*0074*/ 	.word	0xffffffff


	//   ....[1]....
        /*0078*/ 	.word	0xffffffff


	//   ....[2]....
        /*007c*/ 	.word	0xffffffff


	//   ....[3]....
        /*0080*/ 	.word	0xffffffff


	//   ....[4]....
        /*0084*/ 	.word	0xffffffff


	//   ....[5]....
        /*0088*/ 	.word	0xffffffff


	//----- nvinfo : EIATTR_COOP_GROUP_INSTR_OFFSETS
	.align		4
.L_31:
        /*008c*/ 	.byte	0x04, 0x28
        /*008e*/ 	.short	(.L_33 - .L_32)


	//   ....[0]....
.L_32:
        /*0090*/ 	.word	0x00000070


	//   ....[1]....
        /*0094*/ 	.word	0x00000080


	//   ....[2]....
        /*0098*/ 	.word	0x00000140


	//   ....[3]....
        /*009c*/ 	.word	0x000002f0


	//   ....[4]....
        /*00a0*/ 	.word	0x00000330


	//   ....[5]....
        /*00a4*/ 	.word	0x00000380


	//----- nvinfo : EIATTR_REG_RECONFIG
	.align		4
.L_33:
        /*00a8*/ 	.byte	0x01, 0x54
	.zero		2


	//----- nvinfo : EIATTR_SYSCALL_OFFSETS
	.align		4
        /*00ac*/ 	.byte	0x04, 0x46
        /*00ae*/ 	.short	(.L_35 - .L_34)


	//   ....[0]....
.L_34:
        /*00b0*/ 	.word	0x000015a0


	//----- nvinfo : EIATTR_MBARRIER_INSTR_OFFSETS
	.align		4
.L_35:
        /*00b4*/ 	.byte	0x04, 0x39
        /*00b6*/ 	.short	(.L_37 - .L_36)


	//   ....[0]....
.L_36:
        /*00b8*/ 	.word	0x00000240
        /*00bc*/ 	.word	0x000000ff
        /*00c0*/ 	.word	0x00000000
        /*00c4*/ 	.short	0x0100
        /*00c6*/ 	.byte	0x08
	.zero		1


	//   ....[1]....
        /*00c8*/ 	.word	0x00000250
        /*00cc*/ 	.word	0x000000ff
        /*00d0*/ 	.word	0x00000028
        /*00d4*/ 	.short	0x0100
        /*00d6*/ 	.byte	0x08
	.zero		1


	//   ....[2]....
        /*00d8*/ 	.word	0x00000260
        /*00dc*/ 	.word	0x000000ff
        /*00e0*/ 	.word	0x00000008
        /*00e4*/ 	.short	0x0100
        /*00e6*/ 	.byte	0x08
	.zero		1


	//   ....[3]....
        /*00e8*/ 	.word	0x00000270
        /*00ec*/ 	.word	0x000000ff
        /*00f0*/ 	.word	0x00000030
        /*00f4*/ 	.short	0x0100
        /*00f6*/ 	.byte	0x08
	.zero		1


	//   ....[4]....
        /*00f8*/ 	.word	0x00000280
        /*00fc*/ 	.word	0x000000ff
        /*0100*/ 	.word	0x00000010
        /*0104*/ 	.short	0x0100
        /*0106*/ 	.byte	0x08
	.zero		1


	//   ....[5]....
        /*0108*/ 	.word	0x00000290
        /*010c*/ 	.word	0x000000ff
        /*0110*/ 	.word	0x00000038
        /*0114*/ 	.short	0x0100
        /*0116*/ 	.byte	0x08
	.zero		1


	//   ....[6]....
        /*0118*/ 	.word	0x000002a0
        /*011c*/ 	.word	0x000000ff
        /*0120*/ 	.word	0x00000018
        /*0124*/ 	.short	0x0100
        /*0126*/ 	.byte	0x08
	.zero		1


	//   ....[7]....
        /*0128*/ 	.word	0x000002b0
        /*012c*/ 	.word	0x000000ff
        /*0130*/ 	.word	0x00000040
        /*0134*/ 	.short	0x0100
        /*0136*/ 	.byte	0x08
	.zero		1


	//   ....[8]....
        /*0138*/ 	.word	0x000002c0
        /*013c*/ 	.word	0x000000ff
        /*0140*/ 	.word	0x00000020
        /*0144*/ 	.short	0x0100
        /*0146*/ 	.byte	0x08
	.zero		1


	//   ....[9]....
        /*0148*/ 	.word	0x000002d0
        /*014c*/ 	.word	0x000000ff
        /*0150*/ 	.word	0x00000048
        /*0154*/ 	.short	0x0100
        /*0156*/ 	.byte	0x08
	.zero		1


	//   ....[10]....
        /*0158*/ 	.word	0x000005d0
        /*015c*/ 	.word	0x000000ff
        /*0160*/ 	.word	0x00000080
        /*0164*/ 	.short	0x0100
        /*0166*/ 	.byte	0x08
	.zero		1


	//   ....[11]....
        /*0168*/ 	.word	0x00000640
        /*016c*/ 	.word	0x000000ff
        /*0170*/ 	.word	0x00000088
        /*0174*/ 	.short	0x0100
        /*0176*/ 	.byte	0x08
	.zero		1


	//   ....[12]....
        /*0178*/ 	.word	0x00000660
        /*017c*/ 	.word	0x000000ff
        /*0180*/ 	.word	0x00000060
        /*0184*/ 	.short	0x0100
        /*0186*/ 	.byte	0x09
	.zero		1


	//   ....[13]....
        /*0188*/ 	.word	0x00000670
        /*018c*/ 	.word	0x000000ff
        /*0190*/ 	.word	0x00000068
        /*0194*/ 	.short	0x0100
        /*0196*/ 	.byte	0x09
	.zero		1


	//   ....[14]....
        /*0198*/ 	.word	0x00000680
        /*019c*/ 	.word	0x000000ff
        /*01a0*/ 	.word	0x00000070
        /*01a4*/ 	.short	0x0100
        /*01a6*/ 	.byte	0x09
	.zero		1


	//   ....[15]....
        /*01a8*/ 	.word	0x00000690
        /*01ac*/ 	.word	0x000000ff
        /*01b0*/ 	.word	0x00000078
        /*01b4*/ 	.short	0x0100
        /*01b6*/ 	.byte	0x09
	.zero		1


	//   ....[16]....
        /*01b8*/ 	.word	0x00001480
        /*01bc*/ 	.word	0x0000009d
        /*01c0*/ 	.word	0x00000000
        /*01c4*/ 	.short	0x010a
        /*01c6*/ 	.byte	0x2a
	.zero		1


	//   ....[17]....
        /*01c8*/ 	.word	0x00001620
        /*01cc*/ 	.word	0x00000003
        /*01d0*/ 	.word	0x00000000
        /*01d4*/ 	.short	0x010a
        /*01d6*/ 	.byte	0x3f
	.zero		1


	//   ....[18]....
        /*01d8*/ 	.word	0x00001680
        /*01dc*/ 	.word	0x00000003
        /*01e0*/ 	.word	0x00000000
        /*01e4*/ 	.short	0x010a
        /*01e6*/ 	.byte	0x3f
	.zero		1


	//   ....[19]....
        /*01e8*/ 	.word	0x00001a10
        /*01ec*/ 	.word	0x000000ff
        /*01f0*/ 	.word	0x00000000
        /*01f4*/ 	.short	0x010a
        /*01f6*/ 	.byte	0x04
	.zero		1


	//   ....[20]....
        /*01f8*/ 	.word	0x00001a50
        /*01fc*/ 	.word	0x000000ff
        /*0200*/ 	.word	0x00000000
        /*0204*/ 	.short	0x010a
        /*0206*/ 	.byte	0x04
	.zero		1


	//   ....[21]....
        /*0208*/ 	.word	0x00001ce0
        /*020c*/ 	.word	0x000000ff
        /*0210*/ 	.word	0x00000000
        /*0214*/ 	.short	0x0101
        /*0216*/ 	.byte	0x04
	.zero		1


	//   ....[22]....
        /*0218*/ 	.word	0x00001dd0
        /*021c*/ 	.word	0x0000009e
        /*0220*/ 	.word	0x00000000
        /*0224*/ 	.short	0x0101
        /*0226*/ 	.byte	0x2d
	.zero		1


	//   ....[23]....
        /*0228*/ 	.word	0x00001ea0
        /*022c*/ 	.word	0x000000ff
        /*0230*/ 	.word	0x00000000
        /*0234*/ 	.short	0x0101
        /*0236*/ 	.byte	0x06
	.zero		1


	//   ....[24]....
        /*0238*/ 	.word	0x00001f50
        /*023c*/ 	.word	0x0000009d
        /*0240*/ 	.word	0x00000010
        /*0244*/ 	.short	0x010a
        /*0246*/ 	.byte	0x2a
	.zero		1


	//   ....[25]....
        /*0248*/ 	.word	0x00009d00
        /*024c*/ 	.word	0x000000a0
        /*0250*/ 	.word	0x00000000
        /*0254*/ 	.short	0x0101
        /*0256*/ 	.byte	0x2d
	.zero		1


	//   ....[26]....
        /*0258*/ 	.word	0x0000a6a0
        /*025c*/ 	.word	0x0000000a
        /*0260*/ 	.word	0x00000028
        /*0264*/ 	.short	0x010a
        /*0266*/ 	.byte	0x3f
	.zero		1


	//   ....[27]....
        /*0268*/ 	.word	0x0000ab60
        /*026c*/ 	.word	0x00000005
        /*0270*/ 	.word	0x00000088
        /*0274*/ 	.short	0x0101
        /*0276*/ 	.byte	0x3f
	.zero		1


	//   ....[28]....
        /*0278*/ 	.word	0x0000b2e0
        /*027c*/ 	.word	0x00000009
        /*0280*/ 	.word	0x00000000
        /*0284*/ 	.short	0x010a
        /*0286*/ 	.byte	0x3f
	.zero		1


	//   ....[29]....
        /*0288*/ 	.word	0x0000b360
        /*028c*/ 	.word	0x00000008
        /*0290*/ 	.word	0x00000000
        /*0294*/ 	.short	0x010a
        /*0296*/ 	.byte	0x3f
	.zero		1


	//   ....[30]....
        /*0298*/ 	.word	0x0000b3f0
        /*029c*/ 	.word	0x00000009
        /*02a0*/ 	.word	0x00000000
        /*02a4*/ 	.short	0x010a
        /*02a6*/ 	.byte	0x3f
	.zero		1


	//   ....[31]....
        /*02a8*/ 	.word	0x0000b480
        /*02ac*/ 	.word	0x00000006
        /*02b0*/ 	.word	0x00000000
        /*02b4*/ 	.short	0x010a
        /*02b6*/ 	.byte	0x3f
	.zero		1


	//   ....[32]....
        /*02b8*/ 	.word	0x0000b510
        /*02bc*/ 	.word	0x00000003
        /*02c0*/ 	.word	0x00000000
        /*02c4*/ 	.short	0x010a
        /*02c6*/ 	.byte	0x3f
	.zero		1


	//   ....[33]....
        /*02c8*/ 	.word	0x0000b570
        /*02cc*/ 	.word	0x0000009f
        /*02d0*/ 	.word	0x00000000
        /*02d4*/ 	.short	0x010a
        /*02d6*/ 	.byte	0x3f
	.zero		1


	//   ....[34]....
        /*02d8*/ 	.word	0x0000b5c0
        /*02dc*/ 	.word	0x00000003
        /*02e0*/ 	.word	0x00000000
        /*02e4*/ 	.short	0x010a
        /*02e6*/ 	.byte	0x3f
	.zero		1


	//   ....[35]....
        /*02e8*/ 	.word	0x0000b620
        /*02ec*/ 	.word	0x00000004
        /*02f0*/ 	.word	0x00000000
        /*02f4*/ 	.short	0x010a
        /*02f6*/ 	.byte	0x3f
	.zero		1


	//   ....[36]....
        /*02f8*/ 	.word	0x0000b670
        /*02fc*/ 	.word	0x0000009f
        /*0300*/ 	.word	0x00000010
        /*0304*/ 	.short	0x010a
        /*0306*/ 	.byte	0x3f
	.zero		1


	//   ....[37]....
        /*0308*/ 	.word	0x0000b740
        /*030c*/ 	.word	0x0000000a
        /*0310*/ 	.word	0x00000028
        /*0314*/ 	.short	0x010a
        /*0316*/ 	.byte	0x3f
	.zero		1


	//   ....[38]....
        /*0318*/ 	.word	0x0000b810
        /*031c*/ 	.word	0x00000009
        /*0320*/ 	.word	0x00000000
        /*0324*/ 	.short	0x010a
        /*0326*/ 	.byte	0x3f
	.zero		1


	//   ....[39]....
        /*0328*/ 	.word	0x0000b860
        /*032c*/ 	.word	0x00000008
        /*0330*/ 	.word	0x00000000
        /*0334*/ 	.short	0x010a
        /*0336*/ 	.byte	0x3f
	.zero		1


	//   ....[40]....
        /*0338*/ 	.word	0x0000b8b0
        /*033c*/ 	.word	0x00000009
        /*0340*/ 	.word	0x00000000
        /*0344*/ 	.short	0x010a
        /*0346*/ 	.byte	0x3f
	.zero		1


	//   ....[41]....
        /*0348*/ 	.word	0x0000b900
        /*034c*/ 	.word	0x00000006
        /*0350*/ 	.word	0x00000000
        /*0354*/ 	.short	0x010a
        /*0356*/ 	.byte	0x3f
	.zero		1


	//----- nvinfo : EIATTR_NUM_MBARRIERS
	.align		4
.L_37:
        /*0358*/ 	.byte	0x03, 0x38
        /*035a*/ 	.short	0x0010


	//----- nvinfo : EIATTR_EXIT_INSTR_OFFSETS
	.align		4
        /*035c*/ 	.byte	0x04, 0x1c
        /*035e*/ 	.short	(.L_39 - .L_38)


	//   ....[0]....
.L_38:
        /*0360*/ 	.word	0x000011a0


	//   ....[1]....
        /*0364*/ 	.word	0x00001200


	//   ....[2]....
        /*0368*/ 	.word	0x0000a390


	//   ....[3]....
        /*036c*/ 	.word	0x0000a3c0


	//   ....[4]....
        /*0370*/ 	.word	0x0000b560


	//----- nvinfo : EIATTR_MAX_THREADS
	.align		4
.L_39:
        /*0374*/ 	.byte	0x04, 0x05
        /*0376*/ 	.short	(.L_41 - .L_40)
.L_40:
        /*0378*/ 	.word	0x00000180
        /*037c*/ 	.word	0x00000001
        /*0380*/ 	.word	0x00000001


	//----- nvinfo : EIATTR_CRS_STACK_SIZE
	.align		4
.L_41:
        /*0384*/ 	.byte	0x04, 0x1e
        /*0386*/ 	.short	(.L_43 - .L_42)
.L_42:
        /*0388*/ 	.word	0x00000000


	//----- nvinfo : EIATTR_CBANK_PARAM_SIZE
	.align		4
.L_43:
        /*038c*/ 	.byte	0x03, 0x19
        /*038e*/ 	.short	0x0470


	//----- nvinfo : EIATTR_PARAM_CBANK
	.align		4
        /*0390*/ 	.byte	0x04, 0x0a
        /*0392*/ 	.short	(.L_45 - .L_44)
	.align		4
.L_44:
        /*0394*/ 	.word	index@(.nv.constant0._ZN7cutlass13device_kernelINS_4gemm6kernel13GemmUniversalIN4cute5tupleIJiiiiEEENS1_10collective13CollectiveMmaINS1_34MainloopSm90TmaGmmaWarpSpecializedILi5ENS5_IJNS4_1CILi1EEESB_SB_EEENS1_32KernelTmaWarpSpecializedPingpongEEENS5_IJNSA_ILi64EEENSA_ILi256EEESF_EEENS_10bfloat16_tENS5_IJlSB_lEEESI_NS5_IJSB_llEEENS4_8TiledMMAINS4_8MMA_AtomIJNS4_4SM904GMMA28MMA_64x256x16_F32BF16BF16_SSILNSO_5MajorE0ELSQ_1ELNSO_7ScaleInE1ELSR_1EEEEEENS4_6LayoutISC_NS5_IJNSA_ILi0EEESV_SV_EEEEENS5_IJNS4_10UnderscoreESY_SY_EEEEENS4_13SM90_TMA_LOADENS4_14ComposedLayoutINS4_7SwizzleILi3ELi4ELi3EEENS4_18smem_ptr_flag_bitsILi16EEENSU_INS5_IJNSA_ILi8EEESF_EEENS5_IJSF_SB_EEEEEEEvNS4_8identityES11_NS12_IS14_S16_NSU_INS5_IJSF_S17_EEENS5_IJSB_SF_EEEEEEEvS1C_EENS_8epilogue10collective6detail29Sm90TmaWarpSpecializedAdapterINS1J_15DefaultEpilogueISI_SJ_SJ_NS1I_6thread17LinearCombinationISI_Li1EffLNS1N_9ScaleType4KindE0ELNS_15FloatRoundStyleE2ESI_EENS1_15EpilogueDefaultEEEEEvvEEEEvNT_6ParamsE)
        /*0398*/ 	.short	0x0210
        /*039a*/ 	.short	0x0470


	//----- nvinfo : EIATTR_SW_WAR
	.align		4
.L_45:
        /*039c*/ 	.byte	0x04, 0x36
        /*039e*/ 	.short	(.L_47 - .L_46)
.L_46:
        /*03a0*/ 	.word	0x00000008
.L_47:


//--------------------- .nv.callgraph             --------------------------
	.section	.nv.callgraph,"",@"SHT_CUDA_CALLGRAPH"
	.align	4
	.sectionentsize	8
	.align		4
        /*0000*/ 	.word	0x00000000
	.align		4
        /*0004*/ 	.word	0xffffffff
	.align		4
        /*0008*/ 	.word	index@(_ZN7cutlass13device_kernelINS_4gemm6kernel13GemmUniversalIN4cute5tupleIJiiiiEEENS1_10collective13CollectiveMmaINS1_34MainloopSm90TmaGmmaWarpSpecializedILi5ENS5_IJNS4_1CILi1EEESB_SB_EEENS1_32KernelTmaWarpSpecializedPingpongEEENS5_IJNSA_ILi64EEENSA_ILi256EEESF_EEENS_10bfloat16_tENS5_IJlSB_lEEESI_NS5_IJSB_llEEENS4_8TiledMMAINS4_8MMA_AtomIJNS4_4SM904GMMA28MMA_64x256x16_F32BF16BF16_SSILNSO_5MajorE0ELSQ_1ELNSO_7ScaleInE1ELSR_1EEEEEENS4_6LayoutISC_NS5_IJNSA_ILi0EEESV_SV_EEEEENS5_IJNS4_10UnderscoreESY_SY_EEEEENS4_13SM90_TMA_LOADENS4_14ComposedLayoutINS4_7SwizzleILi3ELi4ELi3EEENS4_18smem_ptr_flag_bitsILi16EEENSU_INS5_IJNSA_ILi8EEESF_EEENS5_IJSF_SB_EEEEEEEvNS4_8identityES11_NS12_IS14_S16_NSU_INS5_IJSF_S17_EEENS5_IJSB_SF_EEEEEEEvS1C_EENS_8epilogue10collective6detail29Sm90TmaWarpSpecializedAdapterINS1J_15DefaultEpilogueISI_SJ_SJ_NS1I_6thread17LinearCombinationISI_Li1EffLNS1N_9ScaleType4KindE0ELNS_15FloatRoundStyleE2ESI_EENS1_15EpilogueDefaultEEEEEvvEEEEvNT_6ParamsE)
	.align		4
        /*000c*/ 	.word	index@(__assertfail)
	.align		4
        /*0010*/ 	.word	0x00000000
	.align		4
        /*0014*/ 	.word	0xfffffffe
	.align		4
        /*0018*/ 	.word	0x00000000
	.align		4
        /*001c*/ 	.word	0xfffffffd
	.align		4
        /*0020*/ 	.word	0x00000000
	.align		4
        /*0024*/ 	.word	0xfffffffc


//--------------------- .nv.constant4             --------------------------
	.section	.nv.constant4,"a",@progbits
	.align	8
	.align		8
.nv.constant4:
        /*0000*/ 	.dword	__assertfail
	.align		8
        /*0008*/ 	.dword	__unnamed_1
	.align		8
        /*0010*/ 	.dword	_ZN39_INTERNAL_85d7f8eb_4_k_cu_f8b8043f_27634cuda3std3__45__cpo5beginE
	.align		8
        /*0018*/ 	.dword	_ZN39_INTERNAL_85d7f8eb_4_k_cu_f8b8043f_27634cuda3std3__45__cpo3endE
	.align		8
        /*0020*/ 	.dword	_ZN39_INTERNAL_85d7f8eb_4_k_cu_f8b8043f_27634cuda3std3__45__cpo6cbeginE
	.align		8
        /*0028*/ 	.dword	_ZN39_INTERNAL_85d7f8eb_4_k_cu_f8b8043f_27634cuda3std3__45__cpo4cendE
	.align		8
        /*0030*/ 	.dword	_ZN39_INTERNAL_85d7f8eb_4_k_cu_f8b8043f_27634cuda3std3__441_GLOBAL__N__85d7f8eb_4_k_cu_f8b8043f_27636ignoreE
	.align		8
        /*0038*/ 	.dword	_ZN39_INTERNAL_85d7f8eb_4_k_cu_f8b8043f_27634cuda3std3__419piecewise_constructE
	.align		8
        /*0040*/ 	.dword	_ZN39_INTERNAL_85d7f8eb_4_k_cu_f8b8043f_27634cuda3std3__48in_placeE
	.align		8
        /*0048*/ 	.dword	_ZN39_INTERNAL_85d7f8eb_4_k_cu_f8b8043f_27634cuda3std6ranges3__45__cpo4swapE
	.align		8
        /*0050*/ 	.dword	_ZN39_INTERNAL_85d7f8eb_4_k_cu_f8b8043f_27634cuda3std6ranges3__45__cpo9iter_moveE
	.align		8
        /*0058*/ 	.dword	_ZN39_INTERNAL_85d7f8eb_4_k_cu_f8b8043f_27634cute7productE
	.align		8
        /*0060*/ 	.dword	_ZN39_INTERNAL_85d7f8eb_4_k_cu_f8b8043f_27634cute1_E
	.align		8
        /*0068*/ 	.dword	$str$22
	.align		8
        /*0070*/ 	.dword	$str$23


//--------------------- .text._ZN7cutlass13device_kernelINS_4gemm6kernel13GemmUniversalIN4cute5tupleIJiiiiEEENS1_10collective13CollectiveMmaINS1_34MainloopSm90TmaGmmaWarpSpecializedILi5ENS5_IJNS4_1CILi1EEESB_SB_EEENS1_32KernelTmaWarpSpecializedPingpongEEENS5_IJNSA_ILi64EEENSA_ILi256EEESF_EEENS_10bfloat16_tENS5_IJlSB_lEEESI_NS5_IJSB_llEEENS4_8TiledMMAINS4_8MMA_AtomIJNS4_4SM904GMMA28MMA_64x256x16_F32BF16BF16_SSILNSO_5MajorE0ELSQ_1ELNSO_7ScaleInE1ELSR_1EEEEEENS4_6LayoutISC_NS5_IJNSA_ILi0EEESV_SV_EEEEENS5_IJNS4_10UnderscoreESY_SY_EEEEENS4_13SM90_TMA_LOADENS4_14ComposedLayoutINS4_7SwizzleILi3ELi4ELi3EEENS4_18smem_ptr_flag_bitsILi16EEENSU_INS5_IJNSA_ILi8EEESF_EEENS5_IJSF_SB_EEEEEEEvNS4_8identityES11_NS12_IS14_S16_NSU_INS5_IJSF_S17_EEENS5_IJSB_SF_EEEEEEEvS1C_EENS_8epilogue10collective6detail29Sm90TmaWarpSpecializedAdapterINS1J_15DefaultEpilogueISI_SJ_SJ_NS1I_6thread17LinearCombinationISI_Li1EffLNS1N_9ScaleType4KindE0ELNS_15FloatRoundStyleE2ESI_EENS1_15EpilogueDefaultEEEEEvvEEEEvNT_6ParamsE --------------------------
	.section	.text._ZN7cutlass13device_kernelINS_4gemm6kernel13GemmUniversalIN4cute5tupleIJiiiiEEENS1_10collective13CollectiveMmaINS1_34MainloopSm90TmaGmmaWarpSpecializedILi5ENS5_IJNS4_1CILi1EEESB_SB_EEENS1_32KernelTmaWarpSpecializedPingpongEEENS5_IJNSA_ILi64EEENSA_ILi256EEESF_EEENS_10bfloat16_tENS5_IJlSB_lEEESI_NS5_IJSB_llEEENS4_8TiledMMAINS4_8MMA_AtomIJNS4_4SM904GMMA28MMA_64x256x16_F32BF16BF16_SSILNSO_5MajorE0ELSQ_1ELNSO_7ScaleInE1ELSR_1EEEEEENS4_6LayoutISC_NS5_IJNSA_ILi0EEESV_SV_EEEEENS5_IJNS4_10UnderscoreESY_SY_EEEEENS4_13SM90_TMA_LOADENS4_14ComposedLayoutINS4_7SwizzleILi3ELi4ELi3EEENS4_18smem_ptr_flag_bitsILi16EEENSU_INS5_IJNSA_ILi8EEESF_EEENS5_IJSF_SB_EEEEEEEvNS4_8identityES11_NS12_IS14_S16_NSU_INS5_IJSF_S17_EEENS5_IJSB_SF_EEEEEEEvS1C_EENS_8epilogue10collective6detail29Sm90TmaWarpSpecializedAdapterINS1J_15DefaultEpilogueISI_SJ_SJ_NS1I_6thread17LinearCombinationISI_Li1EffLNS1N_9ScaleType4KindE0ELNS_15FloatRoundStyleE2ESI_EENS1_15EpilogueDefaultEEEEEvvEEEEvNT_6ParamsE,"ax",@progbits
	.align	128
.text._ZN7cutlass13device_kernelINS_4gemm6kernel13GemmUniversalIN4cute5tupleIJiiiiEEENS1_10collective13CollectiveMmaINS1_34MainloopSm90TmaGmmaWarpSpecializedILi5ENS5_IJNS4_1CILi1EEESB_SB_EEENS1_32KernelTmaWarpSpecializedPingpongEEENS5_IJNSA_ILi64EEENSA_ILi256EEESF_EEENS_10bfloat16_tENS5_IJlSB_lEEESI_NS5_IJSB_llEEENS4_8TiledMMAINS4_8MMA_AtomIJNS4_4SM904GMMA28MMA_64x256x16_F32BF16BF16_SSILNSO_5MajorE0ELSQ_1ELNSO_7ScaleInE1ELSR_1EEEEEENS4_6LayoutISC_NS5_IJNSA_ILi0EEESV_SV_EEEEENS5_IJNS4_10UnderscoreESY_SY_EEEEENS4_13SM90_TMA_LOADENS4_14ComposedLayoutINS4_7SwizzleILi3ELi4ELi3EEENS4_18smem_ptr_flag_bitsILi16EEENSU_INS5_IJNSA_ILi8EEESF_EEENS5_IJSF_SB_EEEEEEEvNS4_8identityES11_NS12_IS14_S16_NSU_INS5_IJSF_S17_EEENS5_IJSB_SF_EEEEEEEvS1C_EENS_8epilogue10collective6detail29Sm90TmaWarpSpecializedAdapterINS1J_15DefaultEpilogueISI_SJ_SJ_NS1I_6thread17LinearCombinationISI_Li1EffLNS1N_9ScaleType4KindE0ELNS_15FloatRoundStyleE2ESI_EENS1_15EpilogueDefaultEEEEEvvEEEEvNT_6ParamsE:
        .type           _ZN7cutlass13device_kernelINS_4gemm6kernel13GemmUniversalIN4cute5tupleIJiiiiEEENS1_10collective13CollectiveMmaINS1_34MainloopSm90TmaGmmaWarpSpecializedILi5ENS5_IJNS4_1CILi1EEESB_SB_EEENS1_32KernelTmaWarpSpecializedPingpongEEENS5_IJNSA_ILi64EEENSA_ILi256EEESF_EEENS_10bfloat16_tENS5_IJlSB_lEEESI_NS5_IJSB_llEEENS4_8TiledMMAINS4_8MMA_AtomIJNS4_4SM904GMMA28MMA_64x256x16_F32BF16BF16_SSILNSO_5MajorE0ELSQ_1ELNSO_7ScaleInE1ELSR_1EEEEEENS4_6LayoutISC_NS5_IJNSA_ILi0EEESV_SV_EEEEENS5_IJNS4_10UnderscoreESY_SY_EEEEENS4_13SM90_TMA_LOADENS4_14ComposedLayoutINS4_7SwizzleILi3ELi4ELi3EEENS4_18smem_ptr_flag_bitsILi16EEENSU_INS5_IJNSA_ILi8EEESF_EEENS5_IJSF_SB_EEEEEEEvNS4_8identityES11_NS12_IS14_S16_NSU_INS5_IJSF_S17_EEENS5_IJSB_SF_EEEEEEEvS1C_EENS_8epilogue10collective6detail29Sm90TmaWarpSpecializedAdapterINS1J_15DefaultEpilogueISI_SJ_SJ_NS1I_6thread17LinearCombinationISI_Li1EffLNS1N_9ScaleType4KindE0ELNS_15FloatRoundStyleE2ESI_EENS1_15EpilogueDefaultEEEEEvvEEEEvNT_6ParamsE,@function
        .size           _ZN7cutlass13device_kernelINS_4gemm6kernel13GemmUniversalIN4cute5tupleIJiiiiEEENS1_10collective13CollectiveMmaINS1_34MainloopSm90TmaGmmaWarpSpecializedILi5ENS5_IJNS4_1CILi1EEESB_SB_EEENS1_32KernelTmaWarpSpecializedPingpongEEENS5_IJNSA_ILi64EEENSA_ILi256EEESF_EEENS_10bfloat16_tENS5_IJlSB_lEEESI_NS5_IJSB_llEEENS4_8TiledMMAINS4_8MMA_AtomIJNS4_4SM904GMMA28MMA_64x256x16_F32BF16BF16_SSILNSO_5MajorE0ELSQ_1ELNSO_7ScaleInE1ELSR_1EEEEEENS4_6LayoutISC_NS5_IJNSA_ILi0EEESV_SV_EEEEENS5_IJNS4_10UnderscoreESY_SY_EEEEENS4_13SM90_TMA_LOADENS4_14ComposedLayoutINS4_7SwizzleILi3ELi4ELi3EEENS4_18smem_ptr_flag_bitsILi16EEENSU_INS5_IJNSA_ILi8EEESF_EEENS5_IJSF_SB_EEEEEEEvNS4_8identityES11_NS12_IS14_S16_NSU_INS5_IJSF_S17_EEENS5_IJSB_SF_EEEEEEEvS1C_EENS_8epilogue10collective6detail29Sm90TmaWarpSpecializedAdapterINS1J_15DefaultEpilogueISI_SJ_SJ_NS1I_6thread17LinearCombinationISI_Li1EffLNS1N_9ScaleType4KindE0ELNS_15FloatRoundStyleE2ESI_EENS1_15EpilogueDefaultEEEEEvvEEEEvNT_6ParamsE,(.L_x_327 - _ZN7cutlass13device_kernelINS_4gemm6kernel13GemmUniversalIN4cute5tupleIJiiiiEEENS1_10collective13CollectiveMmaINS1_34MainloopSm90TmaGmmaWarpSpecializedILi5ENS5_IJNS4_1CILi1EEESB_SB_EEENS1_32KernelTmaWarpSpecializedPingpongEEENS5_IJNSA_ILi64EEENSA_ILi256EEESF_EEENS_10bfloat16_tENS5_IJlSB_lEEESI_NS5_IJSB_llEEENS4_8TiledMMAINS4_8MMA_AtomIJNS4_4SM904GMMA28MMA_64x256x16_F32BF16BF16_SSILNSO_5MajorE0ELSQ_1ELNSO_7ScaleInE1ELSR_1EEEEEENS4_6LayoutISC_NS5_IJNSA_ILi0EEESV_SV_EEEEENS5_IJNS4_10UnderscoreESY_SY_EEEEENS4_13SM90_TMA_LOADENS4_14ComposedLayoutINS4_7SwizzleILi3ELi4ELi3EEENS4_18smem_ptr_flag_bitsILi16EEENSU_INS5_IJNSA_ILi8EEESF_EEENS5_IJSF_SB_EEEEEEEvNS4_8identityES11_NS12_IS14_S16_NSU_INS5_IJSF_S17_EEENS5_IJSB_SF_EEEEEEEvS1C_EENS_8epilogue10collective6detail29Sm90TmaWarpSpecializedAdapterINS1J_15DefaultEpilogueISI_SJ_SJ_NS1I_6thread17LinearCombinationISI_Li1EffLNS1N_9ScaleType4KindE0ELNS_15FloatRoundStyleE2ESI_EENS1_15EpilogueDefaultEEEEEvvEEEEvNT_6ParamsE)
        .other          _ZN7cutlass13device_kernelINS_4gemm6kernel13GemmUniversalIN4cute5tupleIJiiiiEEENS1_10collective13CollectiveMmaINS1_34MainloopSm90TmaGmmaWarpSpecializedILi5ENS5_IJNS4_1CILi1EEESB_SB_EEENS1_32KernelTmaWarpSpecializedPingpongEEENS5_IJNSA_ILi64EEENSA_ILi256EEESF_EEENS_10bfloat16_tENS5_IJlSB_lEEESI_NS5_IJSB_llEEENS4_8TiledMMAINS4_8MMA_AtomIJNS4_4SM904GMMA28MMA_64x256x16_F32BF16BF16_SSILNSO_5MajorE0ELSQ_1ELNSO_7ScaleInE1ELSR_1EEEEEENS4_6LayoutISC_NS5_IJNSA_ILi0EEESV_SV_EEEEENS5_IJNS4_10UnderscoreESY_SY_EEEEENS4_13SM90_TMA_LOADENS4_14ComposedLayoutINS4_7SwizzleILi3ELi4ELi3EEENS4_18smem_ptr_flag_bitsILi16EEENSU_INS5_IJNSA_ILi8EEESF_EEENS5_IJSF_SB_EEEEEEEvNS4_8identityES11_NS12_IS14_S16_NSU_INS5_IJSF_S17_EEENS5_IJSB_SF_EEEEEEEvS1C_EENS_8epilogue10collective6detail29Sm90TmaWarpSpecializedAdapterINS1J_15DefaultEpilogueISI_SJ_SJ_NS1I_6thread17LinearCombinationISI_Li1EffLNS1N_9ScaleType4KindE0ELNS_15FloatRoundStyleE2ESI_EENS1_15EpilogueDefaultEEEEEvvEEEEvNT_6ParamsE,@"STO_CUDA_ENTRY STV_DEFAULT"
_ZN7cutlass13device_kernelINS_4gemm6kernel13GemmUniversalIN4cute5tupleIJiiiiEEENS1_10collective13CollectiveMmaINS1_34MainloopSm90TmaGmmaWarpSpecializedILi5ENS5_IJNS4_1CILi1EEESB_SB_EEENS1_32KernelTmaWarpSpecializedPingpongEEENS5_IJNSA_ILi64EEENSA_ILi256EEESF_EEENS_10bfloat16_tENS5_IJlSB_lEEESI_NS5_IJSB_llEEENS4_8TiledMMAINS4_8MMA_AtomIJNS4_4SM904GMMA28MMA_64x256x16_F32BF16BF16_SSILNSO_5MajorE0ELSQ_1ELNSO_7ScaleInE1ELSR_1EEEEEENS4_6LayoutISC_NS5_IJNSA_ILi0EEESV_SV_EEEEENS5_IJNS4_10UnderscoreESY_SY_EEEEENS4_13SM90_TMA_LOADENS4_14ComposedLayoutINS4_7SwizzleILi3ELi4ELi3EEENS4_18smem_ptr_flag_bitsILi16EEENSU_INS5_IJNSA_ILi8EEESF_EEENS5_IJSF_SB_EEEEEEEvNS4_8identityES11_NS12_IS14_S16_NSU_INS5_IJSF_S17_EEENS5_IJSB_SF_EEEEEEEvS1C_EENS_8epilogue10collective6detail29Sm90TmaWarpSpecializedAdapterINS1J_15DefaultEpilogueISI_SJ_SJ_NS1I_6thread17LinearCombinationISI_Li1EffLNS1N_9ScaleType4KindE0ELNS_15FloatRoundStyleE2ESI_EENS1_15EpilogueDefaultEEEEEvvEEEEvNT_6ParamsE:
[----:B------:R-:W0:Y:S02]  /*0000*/  LDC R1, c[0x0][0x28] ;  /* 0x00000a00ff017b82 */ /* 0x000e240000000800 */
[----:B0-----:R-:W-:Y:S01]  /*0010*/  VIADD R1, R1, 0xfffffff8 ;  /* 0xfffffff801017836 */ /* 0x001fe20000000000 */
[----:B------:R-:W0:Y:S01]  /*0020*/  S2R R4, SR_TID.X ;  /* 0x0000000000047919 */ /* 0x000e220000002100 */
[----:B------:R-:W-:Y:S01]  /*0030*/  ELECT P0, URZ, PT ;  /* 0x00000000003f782f */ /* 0x000fe20003800000 */
[----:B------:R-:W-:Y:S01]  /*0040*/  BSSY B0, `(.L_x_0) ;  /* 0x000000f000007945 */ /* 0x000fe20003800000 */
[--C-:B0-----:R-:W-:Y:S02]  /*0050*/  SHF.R.U32.HI R0, RZ, 0x5, R4.reuse ;  /* 0x00000005ff007819 */ /* 0x101fe40000011604 */
[----:B------:R-:W-:-:S03]  /*0060*/  SHF.R.U32.HI R5, RZ, 0x7, R4 ;  /* 0x00000007ff057819 */ /* 0x000fc60000011604 */
[----:B------:R-:W0:Y:S04]  /*0070*/  SHFL.IDX PT, R2, R0, RZ, 0x1f ;  /* 0x00001fff00027589 */ /* 0x000e2800000e0000 */
[----:B------:R1:W2:Y:S01]  /*0080*/  SHFL.IDX PT, R8, R5, RZ, 0x1f ;  /* 0x00001fff05087589 */ /* 0x0002a200000e0000 */
[----:B0-----:R-:W-:-:S13]  /*0090*/  ISETP.NE.OR P0, PT, R2, RZ, !P0 ;  /* 0x000000ff0200720c */ /* 0x001fda0004705670 */
[----:B-12---:R-:W-:Y:S05]  /*00a0*/  @P0 BRA `(.L_x_1) ;  /* 0x0000000000200947 */ /* 0x006fea0003800000 */
[----:B------:R-:W-:Y:S02]  /*00b0*/  ULDC.64 UR4, c[0x0][0x198] ;  /* 0x0000660000047ab9 */ /* 0x000fe40000000a00 */
[----:B------:R-:W-:Y:S02]  /*00c0*/  UIADD3 UR6, UP0, UR4, 0xf0, URZ ;  /* 0x000000f004067890 */ /* 0x000fe4000ff1e03f */
[----:B------:R-:W-:Y:S02]  /*00d0*/  UIADD3 UR4, UP1, UR4, 0x1f0, URZ ;  /* 0x000001f004047890 */ /* 0x000fe4000ff3e03f */
[----:B------:R-:W-:Y:S02]  /*00e0*/  UIADD3.X UR7, URZ, UR5, URZ, UP0, !UPT ;  /* 0x000000053f077290 */ /* 0x000fe400087fe43f */
[----:B------:R-:W-:-:S07]  /*00f0*/  UIADD3.X UR5, URZ, UR5, URZ, UP1, !UPT ;  /* 0x000000053f057290 */ /* 0x000fce0008ffe43f */
[----:B------:R0:W-:Y:S02]  /*0100*/  UTMACCTL.PF [UR6] ;  /* 0x00000000060079b9 */ /* 0x0001e40008040000 */
[----:B------:R0:W-:Y:S02]  /*0110*/  UTMACCTL.PF [UR4] ;  /* 0x00000000040079b9 */ /* 0x0001e40008040000 */
[----:B0-----:R-:W-:Y:S01]  /*0120*/  NOP ;  /* 0x0000000000007918 */ /* 0x001fe20000000000 */
.L_x_1:
[----:B------:R-:W-:Y:S05]  /*0130*/  BSYNC B0 ;  /* 0x0000000000007941 */ /* 0x000fea0003800000 */
.L_x_0:
[----:B------:R-:W0:Y:S02]  /*0140*/  SHFL.IDX PT, R3, R0, RZ, 0x1f ;  /* 0x00001fff00037589 */ /* 0x000e2400000e0000 */
[----:B0-----:R-:W-:-:S13]  /*0150*/  ISETP.NE.AND P0, PT, R3, RZ, PT ;  /* 0x000000ff0300720c */ /* 0x001fda0003f05270 */
[----:B------:R-:W-:Y:S05]  /*0160*/  @P0 BRA `(.L_x_2) ;  /* 0x0000000000600947 */ /* 0x000fea0003800000 */
[----:B------:R-:W0:Y:S01]  /*0170*/  S2UR UR8, SR_CgaCtaId ;  /* 0x00000000000879c3 */ /* 0x000e220000008800 */
[----:B------:R-:W-:Y:S01]  /*0180*/  UMOV UR4, 0x400 ;  /* 0x0000040000047882 */ /* 0x000fe20000000000 */
[----:B------:R-:W-:Y:S01]  /*0190*/  UMOV UR5, 0x1 ;  /* 0x0000000100057882 */ /* 0x000fe20000000000 */
[----:B------:R-:W-:Y:S01]  /*01a0*/  UMOV UR6, 0x80 ;  /* 0x0000008000067882 */ /* 0x000fe20000000000 */
[----:B------:R-:W-:Y:S01]  /*01b0*/  ELECT P0, URZ, PT ;  /* 0x00000000003f782f */ /* 0x000fe20003800000 */
[----:B------:R-:W-:-:S04]  /*01c0*/  UIADD3 UR6, -UR6, 0x100000, URZ ;  /* 0x0010000006067890 */ /* 0x000fc8000fffe13f */
[----:B------:R-:W-:Y:S02]  /*01d0*/  USHF.L.U32 UR7, UR6, 0xb, URZ ;  /* 0x0000000b06077899 */ /* 0x000fe4000800063f */
[----:B------:R-:W-:Y:S02]  /*01e0*/  USHF.L.U32 UR6, UR6, 0x1, URZ ;  /* 0x0000000106067899 */ /* 0x000fe4000800063f */
[----:B0-----:R-:W-:Y:S02]  /*01f0*/  ULEA UR8, UR8, UR4, 0x18 ;  /* 0x0000000408087291 */ /* 0x001fe4000f8ec03f */
[----:B------:R-:W-:-:S04]  /*0200*/  UIADD3 UR4, -UR5, 0x100000, URZ ;  /* 0x0010000005047890 */ /* 0x000fc8000fffe13f */
[----:B------:R-:W-:Y:S02]  /*0210*/  USHF.L.U32 UR5, UR4, 0xb, URZ ;  /* 0x0000000b04057899 */ /* 0x000fe4000800063f */
[----:B------:R-:W-:Y:S01]  /*0220*/  USHF.L.U32 UR4, UR4, 0x1, URZ ;  /* 0x0000000104047899 */ /* 0x000fe2000800063f */
[----:B------:R-:W0:Y:S11]  /*0230*/  FENCE.VIEW.ASYNC.S ;  /* 0x00000000000073c6 */ /* 0x000e360000000000 */
[----:B0-----:R0:W1:Y:S01]  /*0240*/  SYNCS.EXCH.64 URZ, [UR8], UR4 ;  /* 0x00000004083f75b2 */ /* 0x0010620008000100 */
[----:B------:R0:W2:Y:S01]  /*0250*/  SYNCS.EXCH.64 URZ, [UR8+0x28], UR6 ;  /* 0x00002806083f75b2 */ /* 0x0000a20008000100 */
[----:B------:R0:W3:Y:S01]  /*0260*/  SYNCS.EXCH.64 URZ, [UR8+0x8], UR4 ;  /* 0x00000804083f75b2 */ /* 0x0000e20008000100 */
[----:B------:R0:W4:Y:S01]  /*0270*/  SYNCS.EXCH.64 URZ, [UR8+0x30], UR6 ;  /* 0x00003006083f75b2 */ /* 0x0001220008000100 */
[----:B------:R0:W0:Y:S01]  /*0280*/  SYNCS.EXCH.64 URZ, [UR8+0x10], UR4 ;  /* 0x00001004083f75b2 */ /* 0x0000220008000100 */
[----:B------:R0:W0:Y:S01]  /*0290*/  SYNCS.EXCH.64 URZ, [UR8+0x38], UR6 ;  /* 0x00003806083f75b2 */ /* 0x0000220008000100 */
[----:B------:R0:W0:Y:S01]  /*02a0*/  SYNCS.EXCH.64 URZ, [UR8+0x18], UR4 ;  /* 0x00001804083f75b2 */ /* 0x0000220008000100 */
[----:B------:R0:W0:Y:S01]  /*02b0*/  SYNCS.EXCH.64 URZ, [UR8+0x40], UR6 ;  /* 0x00004006083f75b2 */ /* 0x0000220008000100 */
[----:B------:R0:W0:Y:S01]  /*02c0*/  SYNCS.EXCH.64 URZ, [UR8+0x20], UR4 ;  /* 0x00002004083f75b2 */ /* 0x0000220008000100 */
[----:B------:R0:W0:Y:S01]  /*02d0*/  SYNCS.EXCH.64 URZ, [UR8+0x48], UR6 ;  /* 0x00004806083f75b2 */ /* 0x0000220008000100 */
[----:B------:R-:W-:Y:S01]  /*02e0*/  NOP ;  /* 0x0000000000007918 */ /* 0x000fe20000000000 */
.L_x_2:
[----:B------:R-:W5:Y:S01]  /*02f0*/  SHFL.IDX PT, R6, R0, RZ, 0x1f ;  /* 0x00001fff00067589 */ /* 0x000f6200000e0000 */
[----:B------:R-:W-:Y:S01]  /*0300*/  ELECT P0, URZ, PT ;  /* 0x00000000003f782f */ /* 0x000fe20003800000 */
[----:B------:R-:W-:Y:S01]  /*0310*/  NOP ;  /* 0x0000000000007918 */ /* 0x000fe20000000000 */
[----:B------:R-:W-:Y:S01]  /*0320*/  ELECT P1, URZ, PT ;  /* 0x00000000003f782f */ /* 0x000fe20003820000 */
[----:B------:R-:W1:Y:S01]  /*0330*/  SHFL.IDX PT, R3, R0, RZ, 0x1f ;  /* 0x00001fff00037589 */ /* 0x000e6200000e0000 */
[----:B0-----:R-:W-:Y:S01]  /*0340*/  UMOV UR4, 0x20 ;  /* 0x0000002000047882 */ /* 0x001fe20000000000 */
[----:B------:R-:W-:Y:S01]  /*0350*/  UMOV UR11, 0x80 ;  /* 0x00000080000b7882 */ /* 0x000fe20000000000 */
[----:B------:R-:W-:Y:S01]  /*0360*/  NOP ;  /* 0x0000000000007918 */ /* 0x000fe20000000000 */
[C---:B------:R-:W-:Y:S01]  /*0370*/  VIADD R33, R8.reuse, 0xffffffff ;  /* 0xffffffff08217836 */ /* 0x040fe20000000000 */
[----:B------:R-:W0:Y:S01]  /*0380*/  SHFL.IDX PT, R5, R5, RZ, 0x1f ;  /* 0x00001fff05057589 */ /* 0x000e2200000e0000 */
[----:B------:R-:W-:Y:S01]  /*0390*/  ULDC.64 UR38, c[0x0][0x208] ;  /* 0x0000820000267ab9 */ /* 0x000fe20000000a00 */
[----:B------:R-:W-:-:S02]  /*03a0*/  ISETP.NE.AND P2, PT, R8, RZ, PT ;  /* 0x000000ff0800720c */ /* 0x000fc40003f45270 */
[----:B------:R-:W-:Y:S02]  /*03b0*/  ISETP.GE.U32.AND P3, PT, R33, 0x2, PT ;  /* 0x000000022100780c */ /* 0x000fe40003f66070 */
[----:B-----5:R-:W-:Y:S02]  /*03c0*/  ISETP.NE.OR P0, PT, R6, RZ, !P0 ;  /* 0x000000ff0600720c */ /* 0x020fe40004705670 */
[----:B-1----:R-:W-:Y:S02]  /*03d0*/  ISETP.NE.OR P1, PT, R3, RZ, !P1 ;  /* 0x000000ff0300720c */ /* 0x002fe40004f25670 */
[----:B------:R-:W-:-:S04]  /*03e0*/  SHF.R.S32.HI R3, RZ, 0x1f, R2 ;  /* 0x0000001fff037819 */ /* 0x000fc80000011402 */
[----:B------:R-:W-:-:S05]  /*03f0*/  LEA.HI R3, R3, R2, RZ, 0x2 ;  /* 0x0000000203037211 */ /* 0x000fca00078f10ff */
[----:B------:R-:W-:Y:S01]  /*0400*/  VOTEU.ALL UP0, P0 ;  /* 0x00000000003f7886 */ /* 0x000fe20000000000 */
[----:B------:R-:W-:Y:S01]  /*0410*/  LOP3.LUT R3, R3, 0xfffffffc, RZ, 0xc0, !PT ;  /* 0xfffffffc03037812 */ /* 0x000fe200078ec0ff */
[----:B------:R-:W-:-:S03]  /*0420*/  VOTEU.ALL UP1, P1 ;  /* 0x00000000003f7886 */ /* 0x000fc60000820000 */
[----:B------:R-:W1:Y:S01]  /*0430*/  @!UP0 S2UR UR7, SR_CgaCtaId ;  /* 0x00000000000789c3 */ /* 0x000e620000008800 */
[----:B------:R-:W-:Y:S01]  /*0440*/  @!UP0 UMOV UR6, 0x400 ;  /* 0x0000040000068882 */ /* 0x000fe20000000000 */
[----:B------:R-:W-:-:S04]  /*0450*/  @!UP0 UIADD3 UR4, -UR4, 0x100000, URZ ;  /* 0x0010000004048890 */ /* 0x000fc8000fffe13f */
[----:B------:R-:W-:Y:S02]  /*0460*/  @!UP0 USHF.L.U32 UR5, UR4, 0xb, URZ ;  /* 0x0000000b04058899 */ /* 0x000fe4000800063f */
[----:B------:R-:W-:Y:S01]  /*0470*/  @!UP0 USHF.L.U32 UR4, UR4, 0x1, URZ ;  /* 0x0000000104048899 */ /* 0x000fe2000800063f */
[----:B------:R-:W-:Y:S01]  /*0480*/  IMAD.IADD R0, R2, 0x1, -R3 ;  /* 0x0000000102007824 */ /* 0x000fe200078e0a03 */
[----:B------:R-:W-:Y:S01]  /*0490*/  @!UP1 UMOV UR9, 0x400 ;  /* 0x0000040000099882 */ /* 0x000fe20000000000 */
[----:B------:R-:W-:Y:S01]  /*04a0*/  VOTEU.ALL UP2, P1 ;  /* 0x00000000003f7886 */ /* 0x000fe20000840000 */
[----:B------:R-:W-:Y:S01]  /*04b0*/  VOTEU.ALL UP3, P1 ;  /* 0x00000000003f7886 */ /* 0x000fe20000860000 */
[----:B------:R-:W-:Y:S01]  /*04c0*/  VOTEU.ALL UP4, P1 ;  /* 0x00000000003f7886 */ /* 0x000fe20000880000 */
[----:B------:R-:W5:Y:S01]  /*04d0*/  @!UP1 S2UR UR10, SR_CgaCtaId ;  /* 0x00000000000a99c3 */ /* 0x000f620000008800 */
[----:B------:R-:W-:Y:S01]  /*04e0*/  VOTEU.ALL UP5, P1 ;  /* 0x00000000003f7886 */ /* 0x000fe200008a0000 */
[----:B------:R-:W-:-:S04]  /*04f0*/  SHF.R.S32.HI R3, RZ, 0x1f, R4 ;  /* 0x0000001fff037819 */ /* 0x000fc80000011404 */
[----:B------:R-:W-:-:S04]  /*0500*/  LEA.HI R3, R3, R4, RZ, 0x7 ;  /* 0x0000000403037211 */ /* 0x000fc800078f38ff */
[----:B------:R-:W-:-:S05]  /*0510*/  LOP3.LUT R3, R3, 0xffffff80, RZ, 0xc0, !PT ;  /* 0xffffff8003037812 */ /* 0x000fca00078ec0ff */
[----:B------:R-:W-:Y:S01]  /*0520*/  IMAD.IADD R3, R4, 0x1, -R3 ;  /* 0x0000000104037824 */ /* 0x000fe200078e0a03 */
[----:B-1----:R-:W-:Y:S02]  /*0530*/  @!UP0 ULEA UR8, UR7, UR6, 0x18 ;  /* 0x0000000607088291 */ /* 0x002fe4000f8ec03f */
[----:B------:R-:W-:-:S04]  /*0540*/  @!UP1 UIADD3 UR6, -UR11, 0x100000, URZ ;  /* 0x001000000b069890 */ /* 0x000fc8000fffe13f */
[----:B------:R-:W-:Y:S02]  /*0550*/  @!UP1 USHF.L.U32 UR7, UR6, 0xb, URZ ;  /* 0x0000000b06079899 */ /* 0x000fe4000800063f */
[----:B------:R-:W-:Y:S01]  /*0560*/  @!UP1 USHF.L.U32 UR6, UR6, 0x1, URZ ;  /* 0x0000000106069899 */ /* 0x000fe2000800063f */
[----:B------:R-:W-:Y:S01]  /*0570*/  VOTEU.ALL UP0, P0 ;  /* 0x00000000003f7886 */ /* 0x000fe20000000000 */
[----:B-----5:R-:W-:Y:S01]  /*0580*/  @!UP1 ULEA UR9, UR10, UR9, 0x18 ;  /* 0x000000090a099291 */ /* 0x020fe2000f8ec03f */
[----:B------:R-:W-:Y:S02]  /*0590*/  VOTEU.ALL UP1, P0 ;  /* 0x00000000003f7886 */ /* 0x000fe40000020000 */
[----:B------:R-:W-:Y:S01]  /*05a0*/  ULDC.64 UR10, c[0x0][0x598] ;  /* 0x00016600000a7ab9 */ /* 0x000fe20000000a00 */
[----:B------:R-:W-:Y:S01]  /*05b0*/  ISETP.NE.AND P0, PT, R0, 0x3, PT ;  /* 0x000000030000780c */ /* 0x000fe20003f05270 */
[----:B------:R-:W1:Y:S02]  /*05c0*/  FENCE.VIEW.ASYNC.S ;  /* 0x00000000000073c6 */ /* 0x000e640000000000 */
[----:B-1----:R1:W2:Y:S01]  /*05d0*/  @!UP0 SYNCS.EXCH.64 URZ, [UR8+0x80], UR4 ;  /* 0x00008004083f85b2 */ /* 0x0022a20008000100 */
[----:B------:R-:W-:-:S02]  /*05e0*/  ISETP.NE.U32.AND P1, PT, RZ, UR10, PT ;  /* 0x0000000aff007c0c */ /* 0x000fc4000bf25070 */
[----:B------:R-:W-:Y:S02]  /*05f0*/  ISETP.EQ.OR P0, PT, R0, RZ, !P0 ;  /* 0x000000ff0000720c */ /* 0x000fe40004702670 */
[----:B------:R-:W-:Y:S02]  /*0600*/  ISETP.NE.AND.EX P1, PT, RZ, UR11, PT, P1 ;  /* 0x0000000bff007c0c */ /* 0x000fe4000bf25310 */
[----:B------:R-:W-:-:S04]  /*0610*/  ISETP.EQ.AND P0, PT, R8, RZ, P0 ;  /* 0x000000ff0800720c */ /* 0x000fc80000702270 */
[----:B------:R-:W-:-:S04]  /*0620*/  SEL R16, RZ, 0x1, !P0 ;  /* 0x00000001ff107807 */ /* 0x000fc80004000000 */
[----:B------:R-:W-:Y:S01]  /*0630*/  SEL R16, R16, 0x2, P3 ;  /* 0x0000000210107807 */ /* 0x000fe20001800000 */
[----:B------:R1:W2:Y:S01]  /*0640*/  @!UP1 SYNCS.EXCH.64 URZ, [UR8+0x88], UR4 ;  /* 0x00008804083f95b2 */ /* 0x0002a20008000100 */
[----:B------:R-:W-:Y:S01]  /*0650*/  NOP ;  /* 0x0000000000007918 */ /* 0x000fe20000000000 */
[----:B------:R1:W2:Y:S01]  /*0660*/  @!UP2 SYNCS.EXCH.64 URZ, [UR9+0x60], UR6 ;  /* 0x00006006093fa5b2 */ /* 0x0002a20008000100 */
[----:B------:R1:W2:Y:S01]  /*0670*/  @!UP3 SYNCS.EXCH.64 URZ, [UR9+0x68], UR6 ;  /* 0x00006806093fb5b2 */ /* 0x0002a20008000100 */
[----:B------:R1:W2:Y:S01]  /*0680*/  @!UP4 SYNCS.EXCH.64 URZ, [UR9+0x70], UR6 ;  /* 0x00007006093fc5b2 */ /* 0x0002a20008000100 */
[----:B------:R1:W2:Y:S01]  /*0690*/  @!UP5 SYNCS.EXCH.64 URZ, [UR9+0x78], UR6 ;  /* 0x00007806093fd5b2 */ /* 0x0002a20008000100 */
[----:B------:R-:W-:Y:S01]  /*06a0*/  NOP ;  /* 0x0000000000007918 */ /* 0x000fe20000000000 */
[----:B--234-:R-:W-:Y:S06]  /*06b0*/  BAR.SYNC.DEFER_BLOCKING 0x0 ;  /* 0x0000000000007b1d */ /* 0x01cfec0000010000 */
[----:B01----:R-:W-:Y:S05]  /*06c0*/  @!P1 BRA `(.L_x_3) ;  /* 0x00000000001c9947 */ /* 0x003fea0003800000 */
[----:B------:R-:W0:Y:S02]  /*06d0*/  LDC.64 R6, c[0x0][0x598] ;  /* 0x00016600ff067b82 */ /* 0x000e240000000a00 */
[----:B0-----:R-:W2:Y:S02]  /*06e0*/  LDG.E.64 R6, desc[UR38][R6.64] ;  /* 0x0000002606067981 */ /* 0x001ea4000c1e1b00 */
[----:B--2---:R-:W-:-:S04]  /*06f0*/  ISETP.NE.U32.AND P0, PT, R6, RZ, PT ;  /* 0x000000ff0600720c */ /* 0x004fc80003f05070 */
[----:B------:R-:W-:-:S13]  /*0700*/  ISETP.NE.AND.EX P0, PT, R7, RZ, PT, P0 ;  /* 0x000000ff0700720c */ /* 0x000fda0003f05300 */
[----:B------:R-:W-:Y:S05]  /*0710*/  @!P0 BRA `(.L_x_3) ;  /* 0x0000000000088947 */ /* 0x000fea0003800000 */
[----:B------:R1:W5:Y:S01]  /*0720*/  LD.E R153, desc[UR38][R6.64] ;  /* 0x0000002606997980 */ /* 0x000362000c101900 */
[----:B------:R-:W-:Y:S05]  /*0730*/  BRA `(.L_x_4) ;  /* 0x0000000000247947 */ /* 0x000fea0003800000 */
.L_x_3:
[----:B------:R-:W-:Y:S02]  /*0740*/  ULDC.64 UR4, c[0x0][0x588] ;  /* 0x0001620000047ab9 */ /* 0x000fe40000000a00 */
[----:B------:R-:W-:-:S04]  /*0750*/  ISETP.NE.U32.AND P0, PT, RZ, UR4, PT ;  /* 0x00000004ff007c0c */ /* 0x000fc8000bf05070 */
[----:B------:R-:W-:-:S13]  /*0760*/  ISETP.NE.AND.EX P0, PT, RZ, UR5, PT, P0 ;  /* 0x00000005ff007c0c */ /* 0x000fda000bf05300 */
[----:B------:R-:W-:Y:S05]  /*0770*/  @!P0 BRA `(.L_x_5) ;  /* 0x00000000000c8947 */ /* 0x000fea0003800000 */
[----:B------:R-:W0:Y:S02]  /*0780*/  LDC.64 R6, c[0x0][0x588] ;  /* 0x00016200ff067b82 */ /* 0x000e240000000a00 */
[----:B0-----:R0:W5:Y:S01]  /*0790*/  LDG.E R153, desc[UR38][R6.64] ;  /* 0x0000002606997981 */ /* 0x001162000c1e1900 */
[----:B------:R-:W-:Y:S05]  /*07a0*/  BRA `(.L_x_4) ;  /* 0x0000000000087947 */ /* 0x000fea0003800000 */
.L_x_5:
[----:B------:R-:W-:Y:S02]  /*07b0*/  ULDC UR4, c[0x0][0x580] ;  /* 0x0001600000047ab9 */ /* 0x000fe40000000800 */
[----:B------:R-:W-:-:S07]  /*07c0*/  IMAD.U32 R153, RZ, RZ, UR4 ;  /* 0x00000004ff997e24 */ /* 0x000fce000f8e00ff */
.L_x_4:
[----:B------:R-:W-:Y:S02]  /*07d0*/  ULDC.64 UR4, c[0x0][0x5a0] ;  /* 0x0001680000047ab9 */ /* 0x000fe40000000a00 */
[----:B------:R-:W-:-:S04]  /*07e0*/  ISETP.NE.U32.AND P0, PT, RZ, UR4, PT ;  /* 0x00000004ff007c0c */ /* 0x000fc8000bf05070 */
[----:B------:R-:W-:-:S13]  /*07f0*/  ISETP.NE.AND.EX P0, PT, RZ, UR5, PT, P0 ;  /* 0x00000005ff007c0c */ /* 0x000fda000bf05300 */
[----:B------:R-:W-:Y:S05]  /*0800*/  @!P0 BRA `(.L_x_6) ;  /* 0x00000000001c8947 */ /* 0x000fea0003800000 */
[----:B01----:R-:W0:Y:S02]  /*0810*/  LDC.64 R6, c[0x0][0x5a0] ;  /* 0x00016800ff067b82 */ /* 0x003e240000000a00 */
[----:B0-----:R-:W2:Y:S02]  /*0820*/  LDG.E.64 R6, desc[UR38][R6.64] ;  /* 0x0000002606067981 */ /* 0x001ea4000c1e1b00 */
[----:B--2---:R-:W-:-:S04]  /*0830*/  ISETP.NE.U32.AND P0, PT, R6, RZ, PT ;  /* 0x000000ff0600720c */ /* 0x004fc80003f05070 */
[----:B------:R-:W-:-:S13]  /*0840*/  ISETP.NE.AND.EX P0, PT, R7, RZ, PT, P0 ;  /* 0x000000ff0700720c */ /* 0x000fda0003f05300 */
[----:B------:R-:W-:Y:S05]  /*0850*/  @!P0 BRA `(.L_x_6) ;  /* 0x0000000000088947 */ /* 0x000fea0003800000 */
[----:B------:R3:W5:Y:S01]  /*0860*/  LD.E R152, desc[UR38][R6.64] ;  /* 0x0000002606987980 */ /* 0x000762000c101900 */
[----:B------:R-:W-:Y:S05]  /*0870*/  BRA `(.L_x_7) ;  /* 0x0000000000247947 */ /* 0x000fea0003800000 */
.L_x_6:
[----:B------:R-:W-:Y:S02]  /*0880*/  ULDC.64 UR4, c[0x0][0x590] ;  /* 0x0001640000047ab9 */ /* 0x000fe40000000a00 */
[----:B------:R-:W-:-:S04]  /*0890*/  ISETP.NE.U32.AND P0, PT, RZ, UR4, PT ;  /* 0x00000004ff007c0c */ /* 0x000fc8000bf05070 */
[----:B------:R-:W-:-:S13]  /*08a0*/  ISETP.NE.AND.EX P0, PT, RZ, UR5, PT, P0 ;  /* 0x00000005ff007c0c */ /* 0x000fda000bf05300 */
[----:B------:R-:W-:Y:S05]  /*08b0*/  @!P0 BRA `(.L_x_8) ;  /* 0x00000000000c8947 */ /* 0x000fea0003800000 */
[----:B01----:R-:W0:Y:S02]  /*08c0*/  LDC.64 R6, c[0x0][0x590] ;  /* 0x00016400ff067b82 */ /* 0x003e240000000a00 */
[----:B0-----:R2:W5:Y:S01]  /*08d0*/  LDG.E R152, desc[UR38][R6.64] ;  /* 0x0000002606987981 */ /* 0x001562000c1e1900 */
[----:B------:R-:W-:Y:S05]  /*08e0*/  BRA `(.L_x_7) ;  /* 0x0000000000087947 */ /* 0x000fea0003800000 */
.L_x_8:
[----:B------:R-:W-:Y:S02]  /*08f0*/  ULDC UR4, c[0x0][0x584] ;  /* 0x0001610000047ab9 */ /* 0x000fe40000000800 */
[----:B------:R-:W-:-:S07]  /*0900*/  IMAD.U32 R152, RZ, RZ, UR4 ;  /* 0x00000004ff987e24 */ /* 0x000fce000f8e00ff */
.L_x_7:
[----:B------:R-:W4:Y:S01]  /*0910*/  LDC R2, c[0x0][0x65c] ;  /* 0x00019700ff027b82 */ /* 0x000f220000000800 */
[----:B------:R-:W4:Y:S01]  /*0920*/  S2R R14, SR_CTAID.Y ;  /* 0x00000000000e7919 */ /* 0x000f220000002600 */
[----:B------:R-:W-:Y:S01]  /*0930*/  ULDC UR6, c[0x0][0x28c] ;  /* 0x0000a30000067ab9 */ /* 0x000fe20000000800 */
[----:B------:R-:W-:Y:S01]  /*0940*/  ISETP.NE.AND P0, PT, R8, 0x2, PT ;  /* 0x000000020800780c */ /* 0x000fe20003f05270 */
[----:B------:R-:W-:Y:S01]  /*0950*/  UIADD3 UR6, UR6, 0x3f, URZ ;  /* 0x0000003f06067890 */ /* 0x000fe2000fffe03f */
[----:B0123--:R-:W0:Y:S01]  /*0960*/  S2R R6, SR_CTAID.X ;  /* 0x0000000000067919 */ /* 0x00fe220000002500 */
[----:B------:R-:W-:Y:S01]  /*0970*/  IMAD.MOV.U32 R7, RZ, RZ, RZ ;  /* 0x000000ffff077224 */ /* 0x000fe200078e00ff */
[----:B------:R-:W-:Y:S01]  /*0980*/  UMOV UR36, URZ ;  /* 0x0000003f00247c82 */ /* 0x000fe20008000000 */
[----:B------:R-:W-:Y:S01]  /*0990*/  USHF.R.S32.HI UR7, URZ, 0x1f, UR6 ;  /* 0x0000001f3f077899 */ /* 0x000fe20008011406 */
[----:B------:R-:W-:Y:S01]  /*09a0*/  UMOV UR40, URZ ;  /* 0x0000003f00287c82 */ /* 0x000fe20008000000 */
[----:B------:R-:W-:-:S02]  /*09b0*/  ULDC.64 UR8, c[0x0][0x650] ;  /* 0x0001940000087ab9 */ /* 0x000fc40000000a00 */
[----:B------:R-:W-:-:S04]  /*09c0*/  ULEA.HI UR7, UR7, UR6, URZ, 0x6 ;  /* 0x0000000607077291 */ /* 0x000fc8000f8f303f */
[----:B------:R-:W-:Y:S01]  /*09d0*/  USHF.R.S32.HI UR37, URZ, 0x6, UR7 ;  /* 0x000000063f257899 */ /* 0x000fe20008011407 */
[----:B----4-:R-:W-:-:S13]  /*09e0*/  ISETP.NE.AND P1, PT, R2, 0x1, PT ;  /* 0x000000010200780c */ /* 0x010fda0003f25270 */
[----:B------:R-:W0:Y:S01]  /*09f0*/  @P1 LDC R19, c[0x0][0x10] ;  /* 0x00000400ff131b82 */ /* 0x000e220000000800 */
[----:B------:R-:W-:Y:S02]  /*0a00*/  @P1 IMAD.MOV.U32 R8, RZ, RZ, R14 ;  /* 0x000000ffff081224 */ /* 0x000fe400078e000e */
[----:B------:R-:W-:Y:S02]  /*0a10*/  @P1 IMAD.MOV.U32 R9, RZ, RZ, RZ ;  /* 0x000000ffff091224 */ /* 0x000fe400078e00ff */
[----:B------:R-:W-:-:S03]  /*0a20*/  @P1 IMAD.MOV.U32 R17, RZ, RZ, RZ ;  /* 0x000000ffff111224 */ /* 0x000fc600078e00ff */
[----:B------:R-:W1:Y:S01]  /*0a30*/  @!P1 LDC R11, c[0x0][0xc] ;  /* 0x00000300ff0b9b82 */ /* 0x000e620000000800 */
[----:B------:R-:W-:Y:S01]  /*0a40*/  ULDC UR4, c[0x0][0xc] ;  /* 0x0000030000047ab9 */ /* 0x000fe20000000800 */
[----:B------:R-:W-:Y:S02]  /*0a50*/  ULDC UR5, c[0x0][0x10] ;  /* 0x0000040000057ab9 */ /* 0x000fe40000000800 */
[----:B------:R-:W-:-:S04]  /*0a60*/  UIMAD.WIDE.U32 UR4, UR4, UR5, URZ ;  /* 0x00000005040472a5 */ /* 0x000fc8000f8e003f */
[----:B------:R-:W2:Y:S01]  /*0a70*/  LDC R2, c[0x0][0x14] ;  /* 0x00000500ff027b82 */ /* 0x000ea20000000800 */
[----:B0-----:R-:W-:-:S04]  /*0a80*/  @P1 IMAD.WIDE.U32 R18, R6, R19, R8 ;  /* 0x0000001306121225 */ /* 0x001fc800078e0008 */
[----:B------:R-:W-:Y:S02]  /*0a90*/  @P1 IMAD.IADD R17, R19, 0x1, R17 ;  /* 0x0000000113111824 */ /* 0x000fe400078e0211 */
[----:B-1----:R-:W-:-:S04]  /*0aa0*/  @!P1 IMAD.WIDE.U32 R8, R11, R14, R6 ;  /* 0x0000000e0b089225 */ /* 0x002fc800078e0006 */
[----:B------:R-:W-:Y:S02]  /*0ab0*/  @!P1 IMAD.MOV.U32 R18, RZ, RZ, R8 ;  /* 0x000000ffff129224 */ /* 0x000fe400078e0008 */
[----:B------:R-:W-:Y:S02]  /*0ac0*/  @!P1 IMAD.MOV.U32 R17, RZ, RZ, R9 ;  /* 0x000000ffff119224 */ /* 0x000fe400078e0009 */
[----:B--2---:R-:W-:-:S04]  /*0ad0*/  IMAD.WIDE.U32 R12, R2, UR4, RZ ;  /* 0x00000004020c7c25 */ /* 0x004fc8000f8e00ff */
[----:B------:R-:W-:Y:S01]  /*0ae0*/  IMAD R23, R2, UR5, RZ ;  /* 0x0000000502177c24 */ /* 0x000fe2000f8e02ff */
[----:B------:R0:W-:Y:S03]  /*0af0*/  STL.64 [R1], R12 ;  /* 0x0000000c01007387 */ /* 0x0001e60000100a00 */
[----:B------:R-:W-:Y:S01]  /*0b00*/  IMAD.IADD R23, R13, 0x1, R23 ;  /* 0x000000010d177824 */ /* 0x000fe200078e0217 */
[----:B------:R-:W-:Y:S06]  /*0b10*/  @P0 BRA `(.L_x_9) ;  /* 0x0000000000200947 */ /* 0x000fec0003800000 */
[----:B------:R-:W-:Y:S01]  /*0b20*/  UISETP.GE.U32.AND UP0, UPT, UR37, 0x5, UPT ;  /* 0x000000052500788c */ /* 0x000fe2000bf06070 */
[----:B------:R-:W-:Y:S01]  /*0b30*/  IADD3 R18, P0, R18, R12, RZ ;  /* 0x0000000c12127210 */ /* 0x000fe20007f1e0ff */
[----:B------:R-:W-:Y:S01]  /*0b40*/  UIMAD.WIDE.U32 UR4, UR37, -0x33333333, URZ ;  /* 0xcccccccd250478a5 */ /* 0x000fe2000f8e003f */
[----:B------:R-:W-:-:S03]  /*0b50*/  UMOV UR40, URZ ;  /* 0x0000003f00287c82 */ /* 0x000fc60008000000 */
[----:B------:R-:W-:Y:S01]  /*0b60*/  USHF.R.U32.HI UR4, URZ, 0x2, UR5 ;  /* 0x000000023f047899 */ /* 0x000fe20008011605 */
[----:B------:R-:W-:-:S03]  /*0b70*/  IMAD.X R17, R23, 0x1, R17, P0 ;  /* 0x0000000117117824 */ /* 0x000fc600000e0611 */
[----:B------:R-:W-:Y:S02]  /*0b80*/  UIMAD UR36, UR4, -0x5, UR37 ;  /* 0xfffffffb042478a4 */ /* 0x000fe4000f8e0225 */
[----:B------:R-:W-:-:S12]  /*0b90*/  @UP0 ULOP3.LUT UR40, UR4, 0x1, URZ, 0xc0, !UPT ;  /* 0x0000000104280892 */ /* 0x000fd8000f8ec03f */
.L_x_9:
[----:B------:R-:W-:Y:S01]  /*0ba0*/  ISETP.GE.U32.AND P0, PT, R18, UR8, PT ;  /* 0x0000000812007c0c */ /* 0x000fe2000bf06070 */
[----:B------:R-:W-:Y:S01]  /*0bb0*/  IMAD.MOV.U32 R19, RZ, RZ, -0x1 ;  /* 0xffffffffff137424 */ /* 0x000fe200078e00ff */
[----:B------:R-:W-:Y:S01]  /*0bc0*/  PRMT R8, RZ, 0x7610, R8 ;  /* 0x00007610ff087816 */ /* 0x000fe20000000008 */
[----:B------:R-:W-:Y:S01]  /*0bd0*/  IMAD.MOV.U32 R22, RZ, RZ, -0x1 ;  /* 0xffffffffff167424 */ /* 0x000fe200078e00ff */
[----:B------:R-:W-:Y:S01]  /*0be0*/  ISETP.GE.U32.AND.EX P0, PT, R17, UR9, PT, P0 ;  /* 0x0000000911007c0c */ /* 0x000fe2000bf06100 */
[----:B------:R-:W-:-:S12]  /*0bf0*/  IMAD.MOV.U32 R2, RZ, RZ, -0x1 ;  /* 0xffffffffff027424 */ /* 0x000fd800078e00ff */
[----:B------:R-:W-:Y:S05]  /*0c00*/  @P0 BRA `(.L_x_10) ;  /* 0x00000004005c0947 */ /* 0x000fea0003800000 */
[----:B------:R-:W1:Y:S01]  /*0c10*/  LDC.64 R20, c[0x0][0x628] ;  /* 0x00018a00ff147b82 */ /* 0x000e620000000a00 */
[----:B------:R-:W-:Y:S02]  /*0c20*/  IMAD.MOV.U32 R8, RZ, RZ, R18 ;  /* 0x000000ffff087224 */ /* 0x000fe400078e0012 */
[----:B------:R-:W-:-:S05]  /*0c30*/  IMAD.MOV.U32 R9, RZ, RZ, R17 ;  /* 0x000000ffff097224 */ /* 0x000fca00078e0011 */
[----:B------:R-:W2:Y:S08]  /*0c40*/  LDC R2, c[0x0][0x630] ;  /* 0x00018c00ff027b82 */ /* 0x000eb00000000800 */
[----:B------:R-:W3:Y:S01]  /*0c50*/  LDC.64 R24, c[0x0][0x620] ;  /* 0x00018800ff187b82 */ /* 0x000ee20000000a00 */
[----:B-1----:R-:W-:-:S04]  /*0c60*/  ISETP.NE.U32.AND P0, PT, R20, RZ, PT ;  /* 0x000000ff1400720c */ /* 0x002fc80003f05070 */
[----:B------:R-:W-:-:S13]  /*0c70*/  ISETP.NE.AND.EX P0, PT, R21, RZ, PT, P0 ;  /* 0x000000ff1500720c */ /* 0x000fda0003f05300 */
[----:B--23--:R-:W-:Y:S05]  /*0c80*/  @!P0 BRA `(.L_x_11) ;  /* 0x0000000000288947 */ /* 0x00cfea0003800000 */
[----:B0-----:R-:W0:Y:S02]  /*0c90*/  LDC R13, c[0x0][0x634] ;  /* 0x00018d00ff0d7b82 */ /* 0x001e240000000800 */
[----:B0-----:R-:W-:-:S05]  /*0ca0*/  IADD3 R13, P0, R18, R13, RZ ;  /* 0x0000000d120d7210 */ /* 0x001fca0007f1e0ff */
[----:B------:R-:W-:-:S04]  /*0cb0*/  IMAD.X R15, RZ, RZ, R17, P0 ;  /* 0x000000ffff0f7224 */ /* 0x000fc800000e0611 */
[----:B------:R-:W-:-:S04]  /*0cc0*/  IMAD.WIDE.U32 R8, R15, R20, RZ ;  /* 0x000000140f087225 */ /* 0x000fc800078e00ff */
[----:B------:R-:W-:-:S04]  /*0cd0*/  IMAD.WIDE.U32 R10, P0, R13, R21, R8 ;  /* 0x000000150d0a7225 */ /* 0x000fc80007800008 */
[----:B------:R-:W-:-:S04]  /*0ce0*/  IMAD.WIDE.U32 R8, R13, R20, RZ ;  /* 0x000000140d087225 */ /* 0x000fc800078e00ff */
[----:B------:R-:W-:Y:S01]  /*0cf0*/  IMAD.X R13, RZ, RZ, RZ, P0 ;  /* 0x000000ffff0d7224 */ /* 0x000fe200000e06ff */
[----:B------:R-:W-:Y:S01]  /*0d00*/  IADD3 RZ, P0, R9, R10, RZ ;  /* 0x0000000a09ff7210 */ /* 0x000fe20007f1e0ff */
[----:B------:R-:W-:-:S04]  /*0d10*/  IMAD.MOV.U32 R12, RZ, RZ, R11 ;  /* 0x000000ffff0c7224 */ /* 0x000fc800078e000b */
[----:B------:R-:W-:-:S08]  /*0d20*/  IMAD.WIDE.U32.X R8, R15, R21, R12, P0 ;  /* 0x000000150f087225 */ /* 0x000fd000000e040c */
.L_x_11:
[-CC-:B------:R-:W-:Y:S01]  /*0d30*/  SHF.R.U64 R31, R8, R2.reuse, R9.reuse ;  /* 0x00000002081f7219 */ /* 0x180fe20000001209 */
[----:B0-----:R-:W0:Y:S01]  /*0d40*/  LDC R12, c[0x0][0x618] ;  /* 0x00018600ff0c7b82 */ /* 0x001e220000000800 */
[----:B------:R-:W-:Y:S01]  /*0d50*/  SHF.R.U32.HI R7, RZ, R2, R9 ;  /* 0x00000002ff077219 */ /* 0x000fe20000011609 */
[----:B------:R-:W-:Y:S01]  /*0d60*/  ULDC UR4, c[0x0][0x150] ;  /* 0x0000540000047ab9 */ /* 0x000fe20000000800 */
[----:B------:R-:W-:Y:S01]  /*0d70*/  IADD3 R11, P0, RZ, -R31, RZ ;  /* 0x8000001fff0b7210 */ /* 0x000fe20007f1e0ff */
[----:B------:R-:W-:Y:S01]  /*0d80*/  IMAD.MOV.U32 R19, RZ, RZ, R17 ;  /* 0x000000ffff137224 */ /* 0x000fe200078e0011 */
[----:B------:R-:W-:-:S03]  /*0d90*/  I2FP.F32.U32 R2, R6 ;  /* 0x0000000600027245 */ /* 0x000fc60000201000 */
[----:B------:R-:W1:Y:S01]  /*0da0*/  LDC.64 R26, c[0x0][0x640] ;  /* 0x00019000ff1a7b82 */ /* 0x000e620000000a00 */
[----:B------:R-:W-:Y:S02]  /*0db0*/  IMAD.X R13, RZ, RZ, ~R7, P0 ;  /* 0x000000ffff0d7224 */ /* 0x000fe400000e0e07 */
[----:B------:R-:W-:Y:S01]  /*0dc0*/  FMUL R2, R2, UR4 ;  /* 0x0000000402027c20 */ /* 0x000fe20008400000 */
[----:B------:R-:W-:Y:S01]  /*0dd0*/  IMAD.WIDE.U32 R8, R11, R24, R18 ;  /* 0x000000180b087225 */ /* 0x000fe200078e0012 */
[----:B------:R-:W-:-:S03]  /*0de0*/  ULDC UR4, c[0x0][0x154] ;  /* 0x0000550000047ab9 */ /* 0x000fc60000000800 */
[----:B------:R-:W-:Y:S01]  /*0df0*/  IMAD R10, R13, R24, RZ ;  /* 0x000000180d0a7224 */ /* 0x000fe200078e02ff */
[----:B------:R-:W2:Y:S01]  /*0e00*/  LDC R7, c[0x0][0x144] ;  /* 0x00005100ff077b82 */ /* 0x000ea20000000800 */
[----:B------:R-:W3:Y:S02]  /*0e10*/  F2I.U32.TRUNC.NTZ R2, R2 ;  /* 0x0000000200027305 */ /* 0x000ee4000020f000 */
[----:B------:R-:W-:-:S04]  /*0e20*/  IMAD R11, R11, R25, R10 ;  /* 0x000000190b0b7224 */ /* 0x000fc800078e020a */
[----:B------:R-:W-:Y:S01]  /*0e30*/  IMAD.IADD R9, R9, 0x1, R11 ;  /* 0x0000000109097824 */ /* 0x000fe200078e020b */
[----:B------:R-:W4:Y:S01]  /*0e40*/  LDC R22, c[0x0][0x608] ;  /* 0x00018200ff167b82 */ /* 0x000f220000000800 */
[----:B------:R-:W-:-:S03]  /*0e50*/  IMAD.MOV.U32 R11, RZ, RZ, -0x1 ;  /* 0xffffffffff0b7424 */ /* 0x000fc600078e00ff */
[--C-:B0-----:R-:W-:Y:S02]  /*0e60*/  SHF.R.U64 R20, R8, R12, R9.reuse ;  /* 0x0000000c08147219 */ /* 0x101fe40000001209 */
[----:B------:R-:W-:Y:S02]  /*0e70*/  I2FP.F32.U32 R8, R14 ;  /* 0x0000000e00087245 */ /* 0x000fe40000201000 */
[----:B------:R-:W0:Y:S01]  /*0e80*/  LDC R24, c[0x0][0x658] ;  /* 0x00019600ff187b82 */ /* 0x000e220000000800 */
[----:B-1----:R-:W-:Y:S01]  /*0e90*/  ISETP.NE.U32.AND P0, PT, R26, RZ, PT ;  /* 0x000000ff1a00720c */ /* 0x002fe20003f05070 */
[----:B---3--:R-:W-:Y:S02]  /*0ea0*/  IMAD.MOV R10, RZ, RZ, -R2 ;  /* 0x000000ffff0a7224 */ /* 0x008fe400078e0a02 */
[----:B------:R-:W-:Y:S01]  /*0eb0*/  FMUL R8, R8, UR4 ;  /* 0x0000000408087c20 */ /* 0x000fe20008400000 */
[----:B------:R-:W-:Y:S02]  /*0ec0*/  SHF.R.U32.HI R9, RZ, R12, R9 ;  /* 0x0000000cff097219 */ /* 0x000fe40000011609 */
[----:B------:R-:W-:Y:S01]  /*0ed0*/  ISETP.NE.AND.EX P0, PT, R27, RZ, PT, P0 ;  /* 0x000000ff1b00720c */ /* 0x000fe20003f05300 */
[----:B------:R1:W3:Y:S01]  /*0ee0*/  F2I.U32.TRUNC.NTZ R15, R8 ;  /* 0x00000008000f7305 */ /* 0x0002e2000020f000 */
[----:B------:R-:W1:Y:S01]  /*0ef0*/  LDC R19, c[0x0][0x148] ;  /* 0x00005200ff137b82 */ /* 0x000e620000000800 */
[----:B--2---:R-:W-:-:S07]  /*0f00*/  IMAD R2, R7, R10, R6 ;  /* 0x0000000a07027224 */ /* 0x004fce00078e0206 */
[----:B------:R-:W2:Y:S01]  /*0f10*/  LDC R25, c[0x0][0x600] ;  /* 0x00018000ff197b82 */ /* 0x000ea20000000800 */
[-CC-:B----4-:R-:W-:Y:S02]  /*0f20*/  SHF.R.U64 R32, R20, R22.reuse, R9.reuse ;  /* 0x0000001614207219 */ /* 0x190fe40000001209 */
[----:B------:R-:W-:Y:S01]  /*0f30*/  SHF.R.U32.HI R7, RZ, R22, R9 ;  /* 0x00000016ff077219 */ /* 0x000fe20000011609 */
[----:B------:R-:W-:-:S04]  /*0f40*/  IMAD.MOV.U32 R9, RZ, RZ, 0x1 ;  /* 0x00000001ff097424 */ /* 0x000fc800078e00ff */
[----:B------:R-:W4:Y:S01]  /*0f50*/  LDC R28, c[0x0][0x648] ;  /* 0x00019200ff1c7b82 */ /* 0x000f220000000800 */
[-C--:B0-----:R-:W-:Y:S02]  /*0f60*/  SHF.L.U32 R6, R11, R24.reuse, RZ ;  /* 0x000000180b067219 */ /* 0x081fe400000006ff */
[--C-:B------:R-:W-:Y:S02]  /*0f70*/  SHF.R.U64 R22, R32, R24, R7.reuse ;  /* 0x0000001820167219 */ /* 0x100fe40000001207 */
[----:B------:R-:W-:Y:S02]  /*0f80*/  LOP3.LUT R13, RZ, R6, RZ, 0x33, !PT ;  /* 0x00000006ff0d7212 */ /* 0x000fe400078e33ff */
[-C--:B------:R-:W-:Y:S01]  /*0f90*/  SHF.R.U32.HI R7, RZ, R24.reuse, R7 ;  /* 0x00000018ff077219 */ /* 0x080fe20000011607 */
[----:B------:R-:W0:Y:S01]  /*0fa0*/  LDC R29, c[0x0][0x638] ;  /* 0x00018e00ff1d7b82 */ /* 0x000e220000000800 */
[----:B------:R-:W-:Y:S01]  /*0fb0*/  SHF.L.U32 R12, R9, R24, RZ ;  /* 0x00000018090c7219 */ /* 0x000fe200000006ff */
[----:B------:R-:W-:-:S06]  /*0fc0*/  IMAD.MOV.U32 R6, RZ, RZ, R22 ;  /* 0x000000ffff067224 */ /* 0x000fcc00078e0016 */
[----:B------:R-:W0:Y:S01]  /*0fd0*/  LDC R30, c[0x0][0x610] ;  /* 0x00018400ff1e7b82 */ /* 0x000e220000000800 */
[----:B-1-3--:R-:W-:Y:S05]  /*0fe0*/  @!P0 BRA `(.L_x_12) ;  /* 0x0000000000288947 */ /* 0x00afea0003800000 */
[----:B------:R-:W1:Y:S02]  /*0ff0*/  LDC R11, c[0x0][0x64c] ;  /* 0x00019300ff0b7b82 */ /* 0x000e640000000800 */
[----:B-1----:R-:W-:-:S05]  /*1000*/  IADD3 R11, P0, R22, R11, RZ ;  /* 0x0000000b160b7210 */ /* 0x002fca0007f1e0ff */
        /* <DEDUP_REMOVED lines=8> */
.L_x_12:
[----:B----4-:R-:W-:Y:S01]  /*1090*/  SHF.R.U64 R6, R6, R28, R7 ;  /* 0x0000001c06067219 */ /* 0x010fe20000001207 */
[----:B--2---:R-:W-:Y:S01]  /*10a0*/  VIADD R7, R25, 0xffffffff ;  /* 0xffffffff19077836 */ /* 0x004fe20000000000 */
[----:B------:R-:W-:Y:S01]  /*10b0*/  LOP3.LUT R13, R32, R13, RZ, 0xc0, !PT ;  /* 0x0000000d200d7212 */ /* 0x000fe200078ec0ff */
[----:B------:R-:W-:Y:S02]  /*10c0*/  IMAD.MOV R15, RZ, RZ, -R15 ;  /* 0x000000ffff0f7224 */ /* 0x000fe400078e0a0f */
[----:B------:R-:W-:Y:S01]  /*10d0*/  IMAD.MOV R8, RZ, RZ, -R6 ;  /* 0x000000ffff087224 */ /* 0x000fe200078e0a06 */
[----:B------:R-:W-:Y:S01]  /*10e0*/  LOP3.LUT R7, R20, R7, RZ, 0xc0, !PT ;  /* 0x0000000714077212 */ /* 0x000fe200078ec0ff */
[----:B------:R-:W-:Y:S02]  /*10f0*/  IMAD R13, R12, R6, R13 ;  /* 0x000000060c0d7224 */ /* 0x000fe400078e020d */
[----:B------:R-:W-:Y:S02]  /*1100*/  @P1 IMAD R2, R19, R15, R14 ;  /* 0x0000000f13021224 */ /* 0x000fe400078e020e */
[----:B0-----:R-:W-:-:S02]  /*1110*/  IMAD R6, R8, R29, R22 ;  /* 0x0000001d08067224 */ /* 0x001fc400078e0216 */
[----:B------:R-:W-:Y:S02]  /*1120*/  IMAD R2, R13, R30, R2 ;  /* 0x0000001e0d027224 */ /* 0x000fe400078e0202 */
[----:B------:R-:W-:Y:S02]  /*1130*/  IMAD R19, R6, R25, R7 ;  /* 0x0000001906137224 */ /* 0x000fe400078e0207 */
[----:B------:R-:W-:-:S03]  /*1140*/  IMAD.MOV.U32 R8, RZ, RZ, 0x1 ;  /* 0x00000001ff087424 */ /* 0x000fc600078e00ff */
[----:B------:R-:W-:Y:S02]  /*1150*/  SEL R22, R19, R2, !P1 ;  /* 0x0000000213167207 */ /* 0x000fe40004800000 */
[----:B------:R-:W-:Y:S01]  /*1160*/  SEL R19, R2, R19, !P1 ;  /* 0x0000001302137207 */ /* 0x000fe20004800000 */
[----:B------:R-:W-:-:S07]  /*1170*/  IMAD.MOV.U32 R2, RZ, RZ, R31 ;  /* 0x000000ffff027224 */ /* 0x000fce00078e001f */
.L_x_10:
[----:B------:R-:W-:Y:S05]  /*1180*/  @!P2 BRA `(.L_x_13) ;  /* 0x000000900084a947 */ /* 0x000fea0003800000 */
[----:B------:R-:W-:-:S13]  /*1190*/  ISETP.GT.U32.AND P0, PT, R33, 0x1, PT ;  /* 0x000000012100780c */ /* 0x000fda0003f04070 */
[----:B------:R-:W-:Y:S05]  /*11a0*/  @P0 EXIT ;  /* 0x000000000000094d */ /* 0x000fea0003800000 */
.L_x_14:
[----:B------:R-:W-:-:S08]  /*11b0*/  NOP ;  /* 0x0000000000007918 */ /* 0x000fd00000000000 */
[----:B------:R-:W1:Y:S02]  /*11c0*/  USETMAXREG.TRY_ALLOC.CTAPOOL UP0, 0xe8 ;  /* 0x000000e8000079c8 */ /* 0x000e640008000600 */
[----:B-1----:R-:W-:-:S13]  /*11d0*/  PLOP3.LUT P0, PT, PT, PT, UP0, 0x80, 0x0 ;  /* 0x000000000000781c */ /* 0x002fda0003f0f008 */
[----:B------:R-:W-:Y:S05]  /*11e0*/  @!P0 BRA `(.L_x_14) ;  /* 0xfffffffc00f08947 */ /* 0x000fea000383ffff */
[----:B------:R-:W-:-:S13]  /*11f0*/  LOP3.LUT P0, RZ, R8, 0xff, RZ, 0xc0, !PT ;  /* 0x000000ff08ff7812 */ /* 0x000fda000780c0ff */
[----:B------:R-:W-:Y:S05]  /*1200*/  @!P0 EXIT ;  /* 0x000000000000894d */ /* 0x000fea0003800000 */
[----:B------:R-:W1:Y:S01]  /*1210*/  S2UR UR4, SR_CgaCtaId ;  /* 0x00000000000479c3 */ /* 0x000e620000008800 */
[----:B------:R-:W-:Y:S01]  /*1220*/  VIADD R6, R5, 0xffffffff ;  /* 0xffffffff05067836 */ /* 0x000fe20000000000 */
[----:B------:R-:W-:Y:S01]  /*1230*/  SHF.R.S32.HI R0, RZ, 0x1f, R3 ;  /* 0x0000001fff007819 */ /* 0x000fe20000011403 */
[----:B------:R-:W-:Y:S01]  /*1240*/  UMOV UR41, 0x400 ;  /* 0x0000040000297882 */ /* 0x000fe20000000000 */
[----:B------:R-:W-:Y:S01]  /*1250*/  UISETP.LT.AND UP0, UPT, UR37, 0x1, UPT ;  /* 0x000000012500788c */ /* 0x000fe2000bf01270 */
[----:B------:R-:W-:Y:S01]  /*1260*/  LOP3.LUT R172, R16, 0x1, RZ, 0xfc, !PT ;  /* 0x0000000110ac7812 */ /* 0x000fe200078efcff */
[----:B------:R-:W-:Y:S01]  /*1270*/  USHF.L.U32 UR44, UR37, 0x1, URZ ;  /* 0x00000001252c7899 */ /* 0x000fe2000800063f */
[----:B------:R-:W-:Y:S01]  /*1280*/  R2UR UR42, R6 ;  /* 0x00000000062a72ca */ /* 0x000fe200000e0000 */
[----:B------:R-:W-:Y:S01]  /*1290*/  USEL UR43, UR37, 0x1, UP0 ;  /* 0x00000001252b7887 */ /* 0x000fe20008000000 */
[CC--:B------:R-:W-:Y:S02]  /*12a0*/  LEA.HI R4, R0.reuse, R3.reuse, RZ, 0x2 ;  /* 0x0000000300047211 */ /* 0x0c0fe400078f10ff */
[----:B------:R-:W-:Y:S01]  /*12b0*/  LEA.HI R0, R0, R3, RZ, 0x5 ;  /* 0x0000000300007211 */ /* 0x000fe200078f28ff */
[----:B------:R-:W-:Y:S01]  /*12c0*/  UIADD3 UR43, -UR43, UR37, URZ ;  /* 0x000000252b2b7290 */ /* 0x000fe2000fffe13f */
[----:B------:R-:W-:-:S02]  /*12d0*/  SHF.R.S32.HI R154, RZ, 0x2, R4 ;  /* 0x00000002ff9a7819 */ /* 0x000fc40000011404 */
[----:B------:R-:W-:Y:S02]  /*12e0*/  SHF.R.S32.HI R5, RZ, 0x1f, R4 ;  /* 0x0000001fff057819 */ /* 0x000fe40000011404 */
[----:B------:R-:W-:Y:S02]  /*12f0*/  LOP3.LUT R156, R4, 0xfffffffc, RZ, 0xc0, !PT ;  /* 0xfffffffc049c7812 */ /* 0x000fe400078ec0ff */
[----:B------:R-:W-:Y:S01]  /*1300*/  LEA.HI R5, R5, R154, RZ, 0x3 ;  /* 0x0000009a05057211 */ /* 0x000fe200078f18ff */
[----:B------:R-:W-:Y:S01]  /*1310*/  USHF.L.U32 UR42, UR42, 0x3, URZ ;  /* 0x000000032a2a7899 */ /* 0x000fe2000800063f */
[----:B------:R-:W-:Y:S01]  /*1320*/  ISETP.NE.AND P0, PT, R6, RZ, PT ;  /* 0x000000ff0600720c */ /* 0x000fe20003f05270 */
[----:B------:R-:W-:Y:S01]  /*1330*/  IMAD.IADD R156, R3, 0x1, -R156 ;  /* 0x00000001039c7824 */ /* 0x000fe200078e0a9c */
[----:B------:R-:W-:Y:S01]  /*1340*/  LOP3.LUT R5, R5, 0xfffffff8, RZ, 0xc0, !PT ;  /* 0xfffffff805057812 */ /* 0x000fe200078ec0ff */
[----:B-1----:R-:W-:Y:S01]  /*1350*/  ULEA UR41, UR4, UR41, 0x18 ;  /* 0x0000002904297291 */ /* 0x002fe2000f8ec03f */
[----:B------:R-:W-:Y:S01]  /*1360*/  SEL R173, RZ, 0x1, P0 ;  /* 0x00000001ffad7807 */ /* 0x000fe20000000000 */
[----:B------:R-:W-:Y:S01]  /*1370*/  IMAD.U32 R158, RZ, RZ, UR42 ;  /* 0x0000002aff9e7e24 */ /* 0x000fe2000f8e00ff */
[----:B------:R-:W-:Y:S01]  /*1380*/  ULDC UR4, c[0x0][0x284] ;  /* 0x0000a10000047ab9 */ /* 0x000fe20000000800 */
[----:B------:R-:W-:Y:S01]  /*1390*/  IMAD.IADD R154, R154, 0x1, -R5 ;  /* 0x000000019a9a7824 */ /* 0x000fe200078e0a05 */
[----:B------:R-:W-:Y:S01]  /*13a0*/  UIADD3 UR45, UR41, 0x60, URZ ;  /* 0x00000060292d7890 */ /* 0x000fe2000fffe03f */
[----:B------:R-:W-:-:S02]  /*13b0*/  SHF.R.S32.HI R5, RZ, 0x5, R0 ;  /* 0x00000005ff057819 */ /* 0x000fc40000011400 */
[C---:B------:R-:W-:Y:S02]  /*13c0*/  LOP3.LUT R160, R158.reuse, 0x8, RZ, 0xc0, !PT ;  /* 0x000000089ea07812 */ /* 0x040fe400078ec0ff */
[--C-:B------:R-:W-:Y:S01]  /*13d0*/  SHF.R.S32.HI R155, RZ, 0x1f, R154.reuse ;  /* 0x0000001fff9b7819 */ /* 0x100fe2000001149a */
[C-C-:B------:R-:W-:Y:S01]  /*13e0*/  IMAD R161, R5.reuse, -0x10, -R154.reuse ;  /* 0xfffffff005a17824 */ /* 0x140fe200078e0a9a */
[----:B------:R-:W-:Y:S01]  /*13f0*/  LOP3.LUT R158, R158, 0x8, RZ, 0xc, !PT ;  /* 0x000000089e9e7812 */ /* 0x000fe200078e0cff */
[----:B------:R-:W-:Y:S01]  /*1400*/  IMAD.U32 R157, RZ, RZ, UR45 ;  /* 0x0000002dff9d7e24 */ /* 0x000fe2000f8e00ff */
[----:B------:R-:W-:Y:S01]  /*1410*/  LOP3.LUT R160, R160, 0x18, RZ, 0x3c, !PT ;  /* 0x00000018a0a07812 */ /* 0x000fe200078e3cff */
[----:B------:R-:W-:-:S04]  /*1420*/  IMAD.WIDE R154, R5, 0x10, R154 ;  /* 0x00000010059a7825 */ /* 0x000fc800078e029a */
[----:B------:R-:W-:Y:S02]  /*1430*/  VIADD R159, R157, UR42 ;  /* 0x0000002a9d9f7c36 */ /* 0x000fe40008000000 */
[----:B------:R-:W-:-:S07]  /*1440*/  VIADD R161, R161, UR4 ;  /* 0x00000004a1a17c36 */ /* 0x000fce0008000000 */
.L_x_290:
[----:B------:R-:W-:Y:S01]  /*1450*/  SHF.L.U32 R0, R173, 0x1f, RZ ;  /* 0x0000001fad007819 */ /* 0x000fe200000006ff */
[----:B------:R-:W-:Y:S02]  /*1460*/  ULDC UR4, c[0x0][0x28c] ;  /* 0x0000a30000047ab9 */ /* 0x000fe40000000800 */
[----:B------:R-:W-:Y:S01]  /*1470*/  ISETP.LT.AND P1, PT, RZ, UR4, PT ;  /* 0x00000004ff007c0c */ /* 0x000fe2000bf21270 */
[----:B------:R-:W1:Y:S02]  /*1480*/  SYNCS.PHASECHK.TRANS64.TRYWAIT P0, [R157+UR42], R0 ;  /* 0x000000009d0075a7 */ /* 0x000e64000800016a */
[----:B-1-34-:R-:W-:Y:S10]  /*1490*/  @!P0 BRA `(.L_x_15) ;  /* 0x000000a000348947 */ /* 0x01aff40003800000 */
.L_x_313:
[----:B------:R-:W-:Y:S05]  /*14a0*/  @P1 BRA `(.L_x_16) ;  /* 0x0000000000401947 */ /* 0x000fea0003800000 */
[----:B-1----:R-:W-:Y:S01]  /*14b0*/  MOV R0, 0x0 ;  /* 0x0000000000007802 */ /* 0x002fe20000000f00 */
[----:B------:R-:W-:Y:S01]  /*14c0*/  ULDC.64 UR4, c[0x4][0x68] ;  /* 0x01001a0000047ab9 */ /* 0x000fe20000000a00 */
[----:B------:R-:W-:Y:S01]  /*14d0*/  ULDC.64 UR6, c[0x4][0x8] ;  /* 0x0100020000067ab9 */ /* 0x000fe20000000a00 */
[----:B------:R-:W-:Y:S01]  /*14e0*/  IMAD.U32 R4, RZ, RZ, UR4 ;  /* 0x00000004ff047e24 */ /* 0x000fe2000f8e00ff */
[----:B------:R1:W2:Y:S01]  /*14f0*/  LDC.64 R14, c[0x4][R0] ;  /* 0x01000000000e7b82 */ /* 0x0002a20000000a00 */
[----:B------:R-:W-:Y:S01]  /*1500*/  IMAD.U32 R5, RZ, RZ, UR5 ;  /* 0x00000005ff057e24 */ /* 0x000fe2000f8e00ff */
[----:B------:R-:W-:Y:S01]  /*1510*/  ULDC.64 UR4, c[0x4][0x70] ;  /* 0x01001c0000047ab9 */ /* 0x000fe20000000a00 */
[----:B------:R-:W-:Y:S02]  /*1520*/  IMAD.U32 R10, RZ, RZ, UR6 ;  /* 0x00000006ff0a7e24 */ /* 0x000fe4000f8e00ff */
[----:B------:R-:W-:Y:S02]  /*1530*/  IMAD.U32 R6, RZ, RZ, UR4 ;  /* 0x00000004ff067e24 */ /* 0x000fe4000f8e00ff */
[----:B------:R-:W-:-:S02]  /*1540*/  IMAD.U32 R7, RZ, RZ, UR5 ;  /* 0x00000005ff077e24 */ /* 0x000fc4000f8e00ff */
[----:B------:R-:W-:Y:S02]  /*1550*/  IMAD.U32 R11, RZ, RZ, UR7 ;  /* 0x00000007ff0b7e24 */ /* 0x000fe4000f8e00ff */
[----:B------:R-:W-:Y:S02]  /*1560*/  IMAD.MOV.U32 R8, RZ, RZ, 0x1e1 ;  /* 0x000001e1ff087424 */ /* 0x000fe400078e00ff */
[----:B0-----:R-:W-:Y:S02]  /*1570*/  IMAD.MOV.U32 R12, RZ, RZ, 0x1 ;  /* 0x00000001ff0c7424 */ /* 0x001fe400078e00ff */
[----:B-1----:R-:W-:-:S07]  /*1580*/  IMAD.MOV.U32 R13, RZ, RZ, RZ ;  /* 0x000000ffff0d7224 */ /* 0x002fce00078e00ff */
[----:B------:R-:W-:-:S07]  /*1590*/  LEPC R20, `(.L_x_16) ;  /* 0x000000001014794e */ /* 0x000fce0000000000 */
[----:B--2--5:R-:W-:Y:S05]  /*15a0*/  CALL.ABS.NOINC R14 ;  /* 0x000000000e007343 */ /* 0x024fea0003c00000 */
.L_x_16:
[----:B------:R-:W-:-:S13]  /*15b0*/  ISETP.NE.AND P0, PT, R172, 0x3, PT ;  /* 0x00000003ac00780c */ /* 0x000fda0003f05270 */
[----:B------:R-:W-:Y:S05]  /*15c0*/  @!P0 BRA `(.L_x_17) ;  /* 0x0000000000048947 */ /* 0x000fea0003800000 */
[----:B------:R-:W-:Y:S01]  /*15d0*/  BPT.TRAP 0x1 ;  /* 0x000000040000795c */ /* 0x000fe20000300000 */
.L_x_17:
[----:B------:R-:W-:Y:S02]  /*15e0*/  IMAD.U32 R3, RZ, RZ, UR36 ;  /* 0x00000024ff037e24 */ /* 0x000fe4000f8e00ff */
[----:B-1----:R-:W-:-:S03]  /*15f0*/  IMAD.U32 R0, RZ, RZ, UR40 ;  /* 0x00000028ff007e24 */ /* 0x002fc6000f8e00ff */
[----:B------:R-:W-:Y:S02]  /*1600*/  LEA R3, R3, UR41, 0x3 ;  /* 0x0000002903037c11 */ /* 0x000fe4000f8e18ff */
[----:B------:R-:W-:-:S04]  /*1610*/  SHF.L.U32 R0, R0, 0x1f, RZ ;  /* 0x0000001f00007819 */ /* 0x000fc800000006ff */
[----:B------:R1:W2:Y:S01]  /*1620*/  SYNCS.PHASECHK.TRANS64.TRYWAIT P1, [R3+URZ], R0 ;  /* 0x00000000030075a7 */ /* 0x0002a2000802017f */
[----:B------:R-:W-:Y:S05]  /*1630*/  @!P0 BRA `(.L_x_18) ;  /* 0x0000000000048947 */ /* 0x000fea0003800000 */
[----:B------:R-:W-:Y:S01]  /*1640*/  BPT.TRAP 0x1 ;  /* 0x000000040000795c */ /* 0x000fe20000300000 */
.L_x_18:
[----:B------:R-:W-:-:S05]  /*1650*/  IMAD.U32 R4, RZ, RZ, UR43 ;  /* 0x0000002bff047e24 */ /* 0x000fca000f8e00ff */
[----:B------:R-:W-:Y:S01]  /*1660*/  ISETP.GE.AND P2, PT, R4, 0x1, PT ;  /* 0x000000010400780c */ /* 0x000fe20003f46270 */
[----:B--2---:R-:W-:-:S12]  /*1670*/  @P1 BRA `(.L_x_19) ;  /* 0x0000000000081947 */ /* 0x004fd80003800000 */
[----:B------:R-:W2:Y:S02]  /*1680*/  SYNCS.PHASECHK.TRANS64.TRYWAIT P1, [R3+URZ], R0 ;  /* 0x00000000030075a7 */ /* 0x000ea4000802017f */
[----:B--2---:R-:W-:Y:S05]  /*1690*/  @!P1 BRA `(.L_x_20) ;  /* 0x0000009c00c89947 */ /* 0x004fea0003800000 */
.L_x_19:
[----:B------:R-:W-:Y:S05]  /*16a0*/  WARPSYNC.ALL ;  /* 0x0000000000007948 */ /* 0x000fea0003800000 */
[----:B------:R-:W-:Y:S01]  /*16b0*/  UIADD3 UR4, UR41, 0x180, URZ ;  /* 0x0000018029047890 */ /* 0x000fe2000fffe03f */
[----:B------:R-:W-:Y:S01]  /*16c0*/  WARPGROUP.ARRIVE ;  /* 0x00000000000079c5 */ /* 0x000fe20000000000 */
[----:B------:R-:W-:Y:S02]  /*16d0*/  UIADD3 UR5, UR41, 0xa180, URZ ;  /* 0x0000a18029057890 */ /* 0x000fe4000fffe03f */
[----:B------:R-:W-:Y:S02]  /*16e0*/  USHF.R.U32.HI UR4, URZ, 0x4, UR4 ;  /* 0x000000043f047899 */ /* 0x000fe40008011604 */
[----:B------:R-:W-:-:S02]  /*16f0*/  USHF.R.U32.HI UR5, URZ, 0x4, UR5 ;  /* 0x000000043f057899 */ /* 0x000fc40008011605 */
[----:B------:R-:W-:Y:S02]  /*1700*/  ULOP3.LUT UR4, UR4, 0x3fff, URZ, 0xc0, !UPT ;  /* 0x00003fff04047892 */ /* 0x000fe4000f8ec03f */
[----:B------:R-:W-:Y:S02]  /*1710*/  ULOP3.LUT UR5, UR5, 0x3fff, URZ, 0xc0, !UPT ;  /* 0x00003fff05057892 */ /* 0x000fe4000f8ec03f */
[----:B------:R-:W-:Y:S02]  /*1720*/  ULOP3.LUT UR8, UR4, 0x10000, URZ, 0xfc, !UPT ;  /* 0x0001000004087892 */ /* 0x000fe4000f8efc3f */
[----:B------:R-:W-:Y:S02]  /*1730*/  ULOP3.LUT UR9, UR5, 0x2000000, URZ, 0xfc, !UPT ;  /* 0x0200000005097892 */ /* 0x000fe4000f8efc3f */
[----:B------:R-:W-:Y:S02]  /*1740*/  ULEA UR10, UR36, UR8, 0x9 ;  /* 0x00000008240a7291 */ /* 0x000fe4000f8e483f */
[----:B------:R-:W-:Y:S01]  /*1750*/  ULEA UR11, UR36, UR9, 0xb ;  /* 0x00000009240b7291 */ /* 0x000fe2000f8e583f */
[----:B------:R-:W-:Y:S01]  /*1760*/  UMOV UR5, 0x40000040 ;  /* 0x4000004000057882 */ /* 0x000fe20000000000 */
[----:B------:R-:W-:-:S03]  /*1770*/  UMOV UR7, 0x40000040 ;  /* 0x4000004000077882 */ /* 0x000fc60000000000 */
[----:B------:R-:W-:Y:S02]  /*1780*/  UMOV UR4, UR10 ;  /* 0x0000000a00047c82 */ /* 0x000fe40008000000 */
[----:B------:R-:W-:Y:S02]  /*1790*/  UMOV UR6, UR11 ;  /* 0x0000000b00067c82 */ /* 0x000fe40008000000 */
[----:B------:R-:W-:Y:S01]  /*17a0*/  HGMMA.64x256x16.F32.BF16 R24, gdesc[UR4].tnspB, RZ, !UPT, gsb0 ;  /* 0x43e00000041879f0 */ /* 0x000fe2000c0018ff */
[----:B------:R-:W-:Y:S02]  /*17b0*/  UIADD3 UR4, UR10, 0x2, URZ ;  /* 0x000000020a047890 */ /* 0x000fe4000fffe03f */
[----:B------:R-:W-:Y:S01]  /*17c0*/  UIADD3 UR6, UR11, 0x80, URZ ;  /* 0x000000800b067890 */ /* 0x000fe2000fffe03f */
[----:B------:R-:W-:Y:S01]  /*17d0*/  UMOV UR5, 0x40000040 ;  /* 0x4000004000057882 */ /* 0x000fe20000000000 */
[----:B------:R-:W-:Y:S01]  /*17e0*/  UMOV UR7, 0x40000040 ;  /* 0x4000004000077882 */ /* 0x000fe20000000000 */
[----:B------:R-:W-:-:S02]  /*17f0*/  WARPGROUP.DEPBAR.LE gsb0, 0x0 ;  /* 0x00008000000079c5 */ /* 0x000fc40000010000 */
[----:B------:R-:W-:-:S15]  /*1800*/  WARPGROUP.ARRIVE ;  /* 0x00000000000079c5 */ /* 0x000fde0000000000 */
[----:B------:R-:W-:-:S05]  /*1810*/  NOP ;  /* 0x0000000000007918 */ /* 0x000fca0000000000 */
[----:B------:R-:W-:Y:S01]  /*1820*/  HGMMA.64x256x16.F32.BF16 R24, gdesc[UR4].tnspB, R24, gsb0 ;  /* 0x43e00000041879f0 */ /* 0x000fe20008001818 */
[----:B------:R-:W-:Y:S02]  /*1830*/  UIADD3 UR4, UR10, 0x4, URZ ;  /* 0x000000040a047890 */ /* 0x000fe4000fffe03f */
[----:B------:R-:W-:Y:S01]  /*1840*/  UIADD3 UR6, UR11, 0x100, URZ ;  /* 0x000001000b067890 */ /* 0x000fe2000fffe03f */
[----:B------:R-:W-:Y:S01]  /*1850*/  UMOV UR5, 0x40000040 ;  /* 0x4000004000057882 */ /* 0x000fe20000000000 */
[----:B------:R-:W-:Y:S01]  /*1860*/  UMOV UR7, 0x40000040 ;  /* 0x4000004000077882 */ /* 0x000fe20000000000 */
[----:B------:R-:W-:Y:S02]  /*1870*/  WARPGROUP.DEPBAR.LE gsb0, 0x0 ;  /* 0x00008000000079c5 */ /* 0x000fe40000010000 */
        /* <DEDUP_REMOVED lines=10> */
[----:B------:R-:W-:Y:S03]  /*1920*/  HGMMA.64x256x16.F32.BF16 R24, gdesc[UR4].tnspB, R24, gsb0 ;  /* 0x43e00000041879f0 */ /* 0x000fe60008001818 */
[----:B------:R-:W-:Y:S02]  /*1930*/  WARPGROUP.DEPBAR.LE gsb0, 0x0 ;  /* 0x00008000000079c5 */ /* 0x000fe40000010000 */
[----:B------:R-:W-:Y:S05]  /*1940*/  @!P2 BRA `(.L_x_21) ;  /* 0x00000004001ca947 */ /* 0x000fea0003800000 */
[----:B------:R-:W-:Y:S01]  /*1950*/  UIADD3 UR4, UR36, 0x1, URZ ;  /* 0x0000000124047890 */ /* 0x000fe2000fffe03f */
[----:B-12---:R-:W-:Y:S01]  /*1960*/  IMAD.U32 R0, RZ, RZ, UR43 ;  /* 0x0000002bff007e24 */ /* 0x006fe2000f8e00ff */
[----:B------:R-:W-:Y:S02]  /*1970*/  UMOV UR11, UR36 ;  /* 0x00000024000b7c82 */ /* 0x000fe40008000000 */
[----:B------:R-:W-:-:S04]  /*1980*/  UISETP.NE.AND UP0, UPT, UR4, 0x5, UPT ;  /* 0x000000050400788c */ /* 0x000fc8000bf05270 */
[----:B------:R-:W-:Y:S02]  /*1990*/  USEL UR5, URZ, 0x1, UP0 ;  /* 0x000000013f057887 */ /* 0x000fe40008000000 */
[----:B------:R-:W-:Y:S02]  /*19a0*/  USEL UR10, UR4, URZ, UP0 ;  /* 0x0000003f040a7287 */ /* 0x000fe40008000000 */
[----:B------:R-:W-:-:S06]  /*19b0*/  ULOP3.LUT UR5, UR40, UR5, URZ, 0x3c, !UPT ;  /* 0x0000000528057292 */ /* 0x000fcc000f8e3c3f */
[----:B------:R-:W-:-:S07]  /*19c0*/  IMAD.U32 R5, RZ, RZ, UR5 ;  /* 0x00000005ff057e24 */ /* 0x000fce000f8e00ff */
.L_x_28:
[----:B-12---:R-:W-:Y:S05]  /*19d0*/  @!P0 BRA `(.L_x_22) ;  /* 0x0000000000048947 */ /* 0x006fea0003800000 */
[----:B------:R-:W-:Y:S01]  /*19e0*/  BPT.TRAP 0x1 ;  /* 0x000000040000795c */ /* 0x000fe20000300000 */
.L_x_22:
[----:B------:R-:W-:Y:S01]  /*19f0*/  ULEA UR4, UR10, UR41, 0x3 ;  /* 0x000000290a047291 */ /* 0x000fe2000f8e183f */
[----:B------:R-:W-:-:S08]  /*1a00*/  SHF.L.U32 R3, R5, 0x1f, RZ ;  /* 0x0000001f05037819 */ /* 0x000fd000000006ff */
[----:B------:R1:W2:Y:S01]  /*1a10*/  SYNCS.PHASECHK.TRANS64.TRYWAIT P1, [UR4], R3 ;  /* 0x00000003ff0075a7 */ /* 0x0002a20008020144 */
[----:B------:R-:W-:Y:S05]  /*1a20*/  @!P0 BRA `(.L_x_23) ;  /* 0x0000000000048947 */ /* 0x000fea0003800000 */
[----:B------:R-:W-:Y:S01]  /*1a30*/  BPT.TRAP 0x1 ;  /* 0x000000040000795c */ /* 0x000fe20000300000 */
.L_x_23:
[----:B--2---:R-:W-:Y:S05]  /*1a40*/  @P1 BRA `(.L_x_24) ;  /* 0x0000000000081947 */ /* 0x004fea0003800000 */
[----:B------:R-:W2:Y:S02]  /*1a50*/  SYNCS.PHASECHK.TRANS64.TRYWAIT P1, [UR4], R3 ;  /* 0x00000003ff0075a7 */ /* 0x000ea40008020144 */
[----:B--2---:R-:W-:Y:S05]  /*1a60*/  @!P1 BRA `(.L_x_25) ;  /* 0x0000009800e89947 */ /* 0x004fea0003800000 */
.L_x_24:
[----:B------:R-:W-:Y:S01]  /*1a70*/  ULEA UR12, UR10, UR8, 0x9 ;  /* 0x000000080a0c7291 */ /* 0x000fe2000f8e483f */
[----:B------:R-:W-:Y:S01]  /*1a80*/  WARPGROUP.ARRIVE ;  /* 0x00000000000079c5 */ /* 0x000fe20000000000 */
[----:B------:R-:W-:Y:S01]  /*1a90*/  ULEA UR13, UR10, UR9, 0xb ;  /* 0x000000090a0d7291 */ /* 0x000fe2000f8e583f */
[----:B------:R-:W-:Y:S01]  /*1aa0*/  UMOV UR5, 0x40000040 ;  /* 0x4000004000057882 */ /* 0x000fe20000000000 */
[----:B------:R-:W-:-:S03]  /*1ab0*/  UMOV UR7, 0x40000040 ;  /* 0x4000004000077882 */ /* 0x000fc60000000000 */
[----:B------:R-:W-:Y:S02]  /*1ac0*/  UMOV UR4, UR12 ;  /* 0x0000000c00047c82 */ /* 0x000fe40008000000 */
[----:B------:R-:W-:Y:S02]  /*1ad0*/  UMOV UR6, UR13 ;  /* 0x0000000d00067c82 */ /* 0x000fe40008000000 */
[----:B------:R-:W-:Y:S01]  /*1ae0*/  HGMMA.64x256x16.F32.BF16 R24, gdesc[UR4].tnspB, R24, gsb0 ;  /* 0x43e00000041879f0 */ /* 0x000fe20008001818 */
        /* <DEDUP_REMOVED lines=26> */
[----:B------:R-:W-:Y:S01]  /*1c90*/  BPT.TRAP 0x1 ;  /* 0x000000040000795c */ /* 0x000fe20000300000 */
.L_x_26:
[----:B------:R-:W-:Y:S01]  /*1ca0*/  ULEA UR4, UR11, UR41, 0x3 ;  /* 0x000000290b047291 */ /* 0x000fe2000f8e183f */
[----:B------:R-:W-:-:S03]  /*1cb0*/  ISETP.GT.U32.AND P1, PT, R16, 0x1, PT ;  /* 0x000000011000780c */ /* 0x000fc60003f24070 */
[----:B------:R-:W-:-:S04]  /*1cc0*/  UIADD3 UR4, UR4, 0x28, URZ ;  /* 0x0000002804047890 */ /* 0x000fc8000fffe03f */
[----:B------:R-:W-:-:S09]  /*1cd0*/  UPRMT UR4, URZ, 0x654, UR4 ;  /* 0x000006543f047896 */ /* 0x000fd20008000004 */
[----:B------:R-:W-:Y:S01]  /*1ce0*/  SYNCS.ARRIVE.TRANS64.RED.A1T0 RZ, [UR4], RZ ;  /* 0x000000ffffff79a7 */ /* 0x000fe20008100404 */
[----:B------:R-:W-:Y:S05]  /*1cf0*/  @P1 BRA `(.L_x_27) ;  /* 0x0000000000041947 */ /* 0x000fea0003800000 */
[----:B------:R-:W-:Y:S01]  /*1d00*/  BPT.TRAP 0x1 ;  /* 0x000000040000795c */ /* 0x000fe20000300000 */
.L_x_27:
[----:B------:R-:W-:Y:S01]  /*1d10*/  UIADD3 UR10, UR10, 0x1, URZ ;  /* 0x000000010a0a7890 */ /* 0x000fe2000fffe03f */
[C---:B------:R-:W-:Y:S01]  /*1d20*/  ISETP.GT.AND P1, PT, R0.reuse, 0x1, PT ;  /* 0x000000010000780c */ /* 0x040fe20003f24270 */
[----:B------:R-:W-:Y:S01]  /*1d30*/  UIADD3 UR11, UR11, 0x1, URZ ;  /* 0x000000010b0b7890 */ /* 0x000fe2000fffe03f */
[----:B------:R-:W-:Y:S01]  /*1d40*/  VIADD R0, R0, 0xffffffff ;  /* 0xffffffff00007836 */ /* 0x000fe20000000000 */
[----:B------:R-:W-:Y:S02]  /*1d50*/  UISETP.NE.AND UP0, UPT, UR10, 0x5, UPT ;  /* 0x000000050a00788c */ /* 0x000fe4000bf05270 */
[----:B------:R-:W-:Y:S02]  /*1d60*/  UISETP.NE.AND UP1, UPT, UR11, 0x5, UPT ;  /* 0x000000050b00788c */ /* 0x000fe4000bf25270 */
[----:B------:R-:W-:Y:S02]  /*1d70*/  USEL UR4, URZ, 0x1, UP0 ;  /* 0x000000013f047887 */ /* 0x000fe40008000000 */
[----:B------:R-:W-:-:S02]  /*1d80*/  USEL UR10, UR10, URZ, UP0 ;  /* 0x0000003f0a0a7287 */ /* 0x000fc40008000000 */
[----:B------:R-:W-:Y:S02]  /*1d90*/  USEL UR11, UR11, URZ, UP1 ;  /* 0x0000003f0b0b7287 */ /* 0x000fe40008800000 */
[----:B------:R-:W-:Y:S01]  /*1da0*/  LOP3.LUT R5, R5, UR4, RZ, 0x3c, !PT ;  /* 0x0000000405057c12 */ /* 0x000fe2000f8e3cff */
[----:B------:R-:W-:Y:S09]  /*1db0*/  @P1 BRA `(.L_x_28) ;  /* 0xfffffffc00041947 */ /* 0x000ff2000383ffff */
.L_x_21:
[----:B-12---:R-:W1:Y:S01]  /*1dc0*/  LDC R0, c[0x0][0x28c] ;  /* 0x0000a300ff007b82 */ /* 0x006e620000000800 */
[----:B------:R2:W-:Y:S01]  /*1dd0*/  SYNCS.ARRIVE.TRANS64.A1T0 RZ, [R158+UR45], RZ ;  /* 0x000000ff9eff79a7 */ /* 0x0005e2000810002d */
[----:B-1----:R-:W-:-:S13]  /*1de0*/  ISETP.GE.AND P1, PT, R0, 0x1, PT ;  /* 0x000000010000780c */ /* 0x002fda0003f26270 */
[----:B--2---:R-:W-:Y:S05]  /*1df0*/  @!P1 BRA `(.L_x_29) ;  /* 0x0000000000349947 */ /* 0x004fea0003800000 */
[----:B------:R-:W-:Y:S05]  /*1e00*/  @!P0 BRA `(.L_x_30) ;  /* 0x0000000000048947 */ /* 0x000fea0003800000 */
[----:B------:R-:W-:Y:S01]  /*1e10*/  BPT.TRAP 0x1 ;  /* 0x000000040000795c */ /* 0x000fe20000300000 */
.L_x_30:
[----:B------:R-:W-:Y:S01]  /*1e20*/  UIADD3 UR6, UR43, UR36, URZ ;  /* 0x000000242b067290 */ /* 0x000fe2000fffe03f */
[----:B------:R-:W-:-:S03]  /*1e30*/  ISETP.GT.U32.AND P0, PT, R16, 0x1, PT ;  /* 0x000000011000780c */ /* 0x000fc60003f04070 */
[----:B------:R-:W-:-:S04]  /*1e40*/  UIMAD.WIDE.U32 UR4, UR6, -0x33333333, URZ ;  /* 0xcccccccd060478a5 */ /* 0x000fc8000f8e003f */
[----:B------:R-:W-:-:S04]  /*1e50*/  USHF.R.U32.HI UR4, URZ, 0x2, UR5 ;  /* 0x000000023f047899 */ /* 0x000fc80008011605 */
[----:B------:R-:W-:-:S04]  /*1e60*/  UIMAD UR6, UR4, -0x5, UR6 ;  /* 0xfffffffb040678a4 */ /* 0x000fc8000f8e0206 */
[----:B------:R-:W-:-:S04]  /*1e70*/  ULEA UR6, UR6, UR41, 0x3 ;  /* 0x0000002906067291 */ /* 0x000fc8000f8e183f */
[----:B------:R-:W-:-:S04]  /*1e80*/  UIADD3 UR6, UR6, 0x28, URZ ;  /* 0x0000002806067890 */ /* 0x000fc8000fffe03f */
[----:B------:R-:W-:-:S09]  /*1e90*/  UPRMT UR6, URZ, 0x654, UR6 ;  /* 0x000006543f067896 */ /* 0x000fd20008000006 */
[----:B------:R-:W-:Y:S01]  /*1ea0*/  SYNCS.ARRIVE.TRANS64.RED.A1T0 RZ, [UR6], RZ ;  /* 0x000000ffffff79a7 */ /* 0x000fe20008100406 */
[----:B------:R-:W-:Y:S05]  /*1eb0*/  @P0 BRA `(.L_x_29) ;  /* 0x0000000000040947 */ /* 0x000fea0003800000 */
[----:B------:R-:W-:Y:S01]  /*1ec0*/  BPT.TRAP 0x1 ;  /* 0x000000040000795c */ /* 0x000fe20000300000 */
.L_x_29:
[----:B------:R-:W-:Y:S01]  /*1ed0*/  SHF.L.U32 R0, R173, 0x1f, RZ ;  /* 0x0000001fad007819 */ /* 0x000fe200000006ff */
[----:B------:R-:W-:Y:S01]  /*1ee0*/  UIADD3 UR36, UR44, UR36, URZ ;  /* 0x000000242c247290 */ /* 0x000fe2000fffe03f */
[----:B------:R-:W1:Y:S01]  /*1ef0*/  LDC R15, c[0x0][0x288] ;  /* 0x0000a200ff0f7b82 */ /* 0x000e620000000800 */
[----:B------:R-:W-:Y:S01]  /*1f00*/  UISETP.GE.U32.AND UP1, UPT, UR44, 0x5, UPT ;  /* 0x000000052c00788c */ /* 0x000fe2000bf26070 */
[----:B------:R-:W-:Y:S01]  /*1f10*/  IMAD.SHL.U32 R8, R156, 0x2, RZ ;  /* 0x000000029c087824 */ /* 0x000fe200078e00ff */
[----:B------:R-:W-:Y:S02]  /*1f20*/  UISETP.GT.U32.AND UP0, UPT, UR36, 0x4, UPT ;  /* 0x000000042400788c */ /* 0x000fe4000bf04070 */
[----:B------:R-:W-:Y:S02]  /*1f30*/  UIMAD.WIDE.U32 UR4, UR36, -0x33333333, URZ ;  /* 0xcccccccd240478a5 */ /* 0x000fe4000f8e003f */
[----:B------:R-:W-:Y:S01]  /*1f40*/  UISETP.LT.U32.AND UP0, UPT, UR44, 0x5, UP0 ;  /* 0x000000052c00788c */ /* 0x000fe20008701070 */
[----:B------:R-:W2:Y:S01]  /*1f50*/  SYNCS.PHASECHK.TRANS64.TRYWAIT P0, [R157+UR42+0x10], R0 ;  /* 0x000010009d0075a7 */ /* 0x000ea2000800016a */
[----:B------:R-:W-:Y:S01]  /*1f60*/  USHF.R.U32.HI UR4, URZ, 0x2, UR5 ;  /* 0x000000023f047899 */ /* 0x000fe20008011605 */
[----:B------:R-:W-:Y:S01]  /*1f70*/  SHF.R.S32.HI R9, RZ, 0x1f, R8 ;  /* 0x0000001fff097819 */ /* 0x000fe20000011408 */
[----:B------:R-:W-:-:S02]  /*1f80*/  USEL UR6, URZ, 0x1, !UP0 ;  /* 0x000000013f067887 */ /* 0x000fc4000c000000 */
[----:B------:R-:W-:Y:S02]  /*1f90*/  UIMAD UR36, UR4, -0x5, UR36 ;  /* 0xfffffffb042478a4 */ /* 0x000fe4000f8e0224 */
[----:B------:R-:W-:-:S04]  /*1fa0*/  ULOP3.LUT UR40, UR40, UR6, URZ, 0x3c, !UPT ;  /* 0x0000000628287292 */ /* 0x000fc8000f8e3c3f */
[----:B------:R-:W-:Y:S01]  /*1fb0*/  @UP1 ULOP3.LUT UR40, UR40, 0x1, UR4, 0x78, !UPT ;  /* 0x0000000128281892 */ /* 0x000fe2000f8e7804 */
[----:B-12---:R-:W-:Y:S11]  /*1fc0*/  @!P0 BRA `(.L_x_31) ;  /* 0x0000009400a88947 */ /* 0x006ff60003800000 */
.L_x_314:
[----:B------:R-:W-:Y:S01]  /*1fd0*/  IMAD.SHL.U32 R14, R19, 0x40, RZ ;  /* 0x00000040130e7824 */ /* 0x000fe200078e00ff */
[----:B------:R-:W-:Y:S01]  /*1fe0*/  ULDC UR6, c[0x0][0x284] ;  /* 0x0000a10000067ab9 */ /* 0x000fe20000000800 */
[----:B0-----:R-:W-:Y:S01]  /*1ff0*/  IMAD.SHL.U32 R12, R22, 0x100, RZ ;  /* 0x00000100160c7824 */ /* 0x001fe200078e00ff */
[----:B------:R-:W-:Y:S01]  /*2000*/  SHF.R.S32.HI R165, RZ, 0x1f, R2 ;  /* 0x0000001fffa57819 */ /* 0x000fe20000011402 */
[----:B------:R-:W-:Y:S01]  /*2010*/  ULDC.64 UR4, c[0x0][0x5d0] ;  /* 0x0001740000047ab9 */ /* 0x000fe20000000a00 */
[----:B------:R-:W-:Y:S01]  /*2020*/  ISETP.GE.AND P0, PT, R14, UR6, PT ;  /* 0x000000060e007c0c */ /* 0x000fe2000bf06270 */
[----:B------:R-:W-:Y:S01]  /*2030*/  IMAD.WIDE.U32 R4, R2, UR4, R8 ;  /* 0x0000000402047c25 */ /* 0x000fe2000f8e0008 */
[----:B------:R-:W-:Y:S02]  /*2040*/  SHF.R.S32.HI R13, RZ, 0x1f, R12 ;  /* 0x0000001fff0d7819 */ /* 0x000fe4000001140c */
[C---:B------:R-:W-:Y:S01]  /*2050*/  ISETP.GE.OR P0, PT, R12.reuse, R15, P0 ;  /* 0x0000000f0c00720c */ /* 0x040fe20000706670 */
[----:B------:R-:W-:Y:S01]  /*2060*/  IMAD R3, R165, UR4, RZ ;  /* 0x00000004a5037c24 */ /* 0x000fe2000f8e02ff */
[----:B------:R-:W-:-:S03]  /*2070*/  IADD3 R6, P1, R12, R4, RZ ;  /* 0x000000040c067210 */ /* 0x000fc60007f3e0ff */
[----:B------:R-:W-:-:S05]  /*2080*/  IMAD R3, R2, UR5, R3 ;  /* 0x0000000502037c24 */ /* 0x000fca000f8e0203 */
[----:B------:R-:W-:-:S03]  /*2090*/  IADD3.X R7, R13, R5, R3, P1, !PT ;  /* 0x000000050d077210 */ /* 0x000fc60000ffe403 */
[----:B------:R-:W-:Y:S05]  /*20a0*/  @P0 BRA `(.L_x_32) ;  /* 0x0000007c000c0947 */ /* 0x000fea0003800000 */
[----:B------:R-:W0:Y:S01]  /*20b0*/  LDC.64 R10, c[0x0][0x5c8] ;  /* 0x00017200ff0a7b82 */ /* 0x000e220000000a00 */
[----:B-----5:R-:W-:Y:S01]  /*20c0*/  FSETP.NEU.AND P0, PT, R152, RZ, PT ;  /* 0x000000ff9800720b */ /* 0x020fe20003f0d000 */
[----:B------:R-:W-:Y:S01]  /*20d0*/  IMAD R3, R156, -0x2, R15 ;  /* 0xfffffffe9c037824 */ /* 0x000fe200078e020f */
[----:B------:R-:W-:Y:S01]  /*20e0*/  BSSY B0, `(.L_x_32) ;  /* 0x00007bf000007945 */ /* 0x000fe20003800000 */
[----:B------:R-:W-:-:S04]  /*20f0*/  IMAD.WIDE R162, R19, 0x40, R154 ;  /* 0x0000004013a27825 */ /* 0x000fc800078e029a */
[----:B-1----:R-:W-:Y:S02]  /*2100*/  IMAD.IADD R0, R3, 0x1, -R12 ;  /* 0x0000000103007824 */ /* 0x002fe400078e0a0c */
[----:B------:R-:W-:-:S03]  /*2110*/  IMAD.IADD R3, R161, 0x1, -R14 ;  /* 0x00000001a1037824 */ /* 0x000fc600078e0a0e */
[----:B------:R-:W-:-:S04]  /*2120*/  ISETP.GT.AND P2, PT, R0, RZ, PT ;  /* 0x000000ff0000720c */ /* 0x000fc80003f44270 */
[----:B------:R-:W-:Y:S01]  /*2130*/  ISETP.GT.AND P1, PT, R3, RZ, P2 ;  /* 0x000000ff0300720c */ /* 0x000fe20001724270 */
[-C--:B0-----:R-:W-:Y:S02]  /*2140*/  IMAD R4, R163, R10.reuse, RZ ;  /* 0x0000000aa3047224 */ /* 0x081fe400078e02ff */
[----:B------:R-:W-:-:S04]  /*2150*/  IMAD.WIDE.U32 R6, R162, R10, R6 ;  /* 0x0000000aa2067225 */ /* 0x000fc800078e0006 */
[----:B------:R-:W-:-:S04]  /*2160*/  IMAD R5, R162, R11, R4 ;  /* 0x0000000ba2057224 */ /* 0x000fc800078e0204 */
[----:B------:R-:W-:Y:S01]  /*2170*/  IMAD.IADD R179, R7, 0x1, R5 ;  /* 0x0000000107b37824 */ /* 0x000fe200078e0205 */
[----:B------:R-:W-:Y:S06]  /*2180*/  @!P0 BRA `(.L_x_33) ;  /* 0x0000005400a08947 */ /* 0x000fec0003800000 */
[----:B------:R-:W0:Y:S01]  /*2190*/  LDC.64 R20, c[0x0][0x5b8] ;  /* 0x00016e00ff147b82 */ /* 0x000e220000000a00 */
[----:B------:R-:W-:-:S07]  /*21a0*/  ULDC.64 UR4, c[0x0][0x5c0] ;  /* 0x0001700000047ab9 */ /* 0x000fce0000000a00 */
[----:B------:R-:W1:Y:S08]  /*21b0*/  LDC.64 R166, c[0x0][0x5b0] ;  /* 0x00016c00ffa67b82 */ /* 0x000e700000000a00 */
[----:B------:R-:W2:Y:S01]  /*21c0*/  LDC.64 R14, c[0x0][0x5a8] ;  /* 0x00016a00ff0e7b82 */ /* 0x000ea20000000a00 */
[-C--:B0-----:R-:W-:Y:S02]  /*21d0*/  IMAD R7, R165, R20.reuse, RZ ;  /* 0x00000014a5077224 */ /* 0x081fe400078e02ff */
[----:B------:R-:W-:-:S04]  /*21e0*/  IMAD.WIDE.U32 R4, R2, R20, R8 ;  /* 0x0000001402047225 */ /* 0x000fc800078e0008 */
[----:B------:R-:W-:Y:S01]  /*21f0*/  IMAD R175, R2, R21, R7 ;  /* 0x0000001502af7224 */ /* 0x000fe200078e0207 */
[----:B------:R-:W-:Y:S01]  /*2200*/  IADD3 R164, P0, R12, R4, RZ ;  /* 0x000000040ca47210 */ /* 0x000fe20007f1e0ff */
[----:B-1----:R-:W-:-:S03]  /*2210*/  IMAD R4, R163, R166, RZ ;  /* 0x000000a6a3047224 */ /* 0x002fc600078e02ff */
[----:B------:R-:W-:Y:S01]  /*2220*/  IADD3.X R165, R13, R5, R175, P0, !PT ;  /* 0x000000050da57210 */ /* 0x000fe200007fe4af */
[C---:B------:R-:W-:Y:S02]  /*2230*/  IMAD R177, R162.reuse, R167, R4 ;  /* 0x000000a7a2b17224 */ /* 0x040fe400078e0204 */
[----:B------:R-:W-:-:S04]  /*2240*/  IMAD.WIDE.U32 R4, R162, R166, R164 ;  /* 0x000000a6a2047225 */ /* 0x000fc800078e00a4 */
[----:B------:R-:W-:Y:S01]  /*2250*/  IMAD.IADD R5, R5, 0x1, R177 ;  /* 0x0000000105057824 */ /* 0x000fe200078e02b1 */
[----:B--2---:R-:W-:-:S04]  /*2260*/  LEA R168, P0, R4, R14, 0x1 ;  /* 0x0000000e04a87211 */ /* 0x004fc800078008ff */
[----:B------:R-:W-:-:S05]  /*2270*/  LEA.HI.X R169, R4, R15, R5, 0x1, P0 ;  /* 0x0000000f04a97211 */ /* 0x000fca00000f0c05 */
[----:B------:R0:W2:Y:S01]  /*2280*/  @P1 LDG.E.LTC128B.U16 R19, desc[UR38][R168.64] ;  /* 0x00000026a8131981 */ /* 0x0000a2000c1e1520 */
[----:B------:R-:W-:Y:S01]  /*2290*/  IMAD.WIDE.U32 R4, R162, R166, R12 ;  /* 0x000000a6a2047225 */ /* 0x000fe200078e000c */
[----:B------:R-:W-:Y:S02]  /*22a0*/  BSSY B1, `(.L_x_34) ;  /* 0x0000014000017945 */ /* 0x000fe40003800000 */
[----:B------:R-:W-:-:S04]  /*22b0*/  IADD3 R170, P0, R8, R4, RZ ;  /* 0x0000000408aa7210 */ /* 0x000fc80007f1e0ff */
[----:B------:R-:W-:Y:S01]  /*22c0*/  IADD3.X R171, R9, R177, R5, P0, !PT ;  /* 0x000000b109ab7210 */ /* 0x000fe200007fe405 */
[----:B0-----:R-:W-:Y:S01]  /*22d0*/  IMAD.SHL.U32 R168, R166, 0x8, RZ ;  /* 0x00000008a6a87824 */ /* 0x001fe200078e00ff */
[----:B------:R-:W-:Y:S02]  /*22e0*/  LEA R4, P0, R6, UR4, 0x1 ;  /* 0x0000000406047c11 */ /* 0x000fe4000f8008ff */
[----:B------:R-:W-:Y:S01]  /*22f0*/  SHF.L.U64.HI R169, R166, 0x3, R167 ;  /* 0x00000003a6a97819 */ /* 0x000fe200000102a7 */
[----:B------:R-:W-:Y:S01]  /*2300*/  IMAD.WIDE.U32 R170, R2, R20, R170 ;  /* 0x0000001402aa7225 */ /* 0x000fe200078e00aa */
[----:B------:R-:W-:Y:S02]  /*2310*/  LEA.HI.X R5, R6, UR5, R179, 0x1, P0 ;  /* 0x0000000506057c11 */ /* 0x000fe400080f0cb3 */
[----:B------:R-:W-:Y:S02]  /*2320*/  ISETP.GT.AND P0, PT, R0, 0x1, PT ;  /* 0x000000010000780c */ /* 0x000fe40003f04270 */
[----:B------:R-:W-:-:S02]  /*2330*/  LEA R6, P4, R170, R14, 0x1 ;  /* 0x0000000eaa067211 */ /* 0x000fc400078808ff */
[----:B------:R-:W-:Y:S01]  /*2340*/  ISETP.GT.AND P3, PT, R3, RZ, P0 ;  /* 0x000000ff0300720c */ /* 0x000fe20000764270 */
[----:B--2---:R-:W-:-:S04]  /*2350*/  IMAD.U32 R7, R19, 0x10000, RZ ;  /* 0x0001000013077824 */ /* 0x004fc800078e00ff */
[----:B------:R-:W-:-:S04]  /*2360*/  FMUL R7, R7, R152 ;  /* 0x0000009807077220 */ /* 0x000fc80000400000 */
[----:B------:R-:W-:-:S05]  /*2370*/  FFMA R7, R24, R153, R7 ;  /* 0x0000009918077223 */ /* 0x000fca0000000007 */
[----:B------:R-:W-:Y:S01]  /*2380*/  F2FP.BF16.F32.PACK_AB R21, RZ, R7 ;  /* 0x00000007ff15723e */ /* 0x000fe200000010ff */
[----:B------:R-:W-:-:S04]  /*2390*/  IMAD.IADD R7, R175, 0x1, R171 ;  /* 0x00000001af077824 */ /* 0x000fc800078e02ab */
[----:B------:R0:W-:Y:S01]  /*23a0*/  @P1 STG.E.U16 desc[UR38][R4.64], R21 ;  /* 0x0000001504001986 */ /* 0x0001e2000c101526 */
[----:B------:R-:W-:Y:S01]  /*23b0*/  LEA.HI.X R7, R170, R15, R7, 0x1, P4 ;  /* 0x0000000faa077211 */ /* 0x000fe200020f0c07 */
[----:B------:R-:W-:Y:S06]  /*23c0*/  @!P3 BRA `(.L_x_35) ;  /* 0x000000000004b947 */ /* 0x000fec0003800000 */
[----:B------:R1:W5:Y:S02]  /*23d0*/  LDG.E.LTC128B.U16 R19, desc[UR38][R6.64+0x2] ;  /* 0x0000022606137981 */ /* 0x000364000c1e1520 */
.L_x_35:
[----:B------:R-:W-:Y:S05]  /*23e0*/  BSYNC B1 ;  /* 0x0000000000017941 */ /* 0x000fea0003800000 */
.L_x_34:
[----:B0----5:R-:W-:Y:S01]  /*23f0*/  IMAD.U32 R21, R19, 0x10000, RZ ;  /* 0x0001000013157824 */ /* 0x021fe200078e00ff */
[----:B------:R-:W-:Y:S01]  /*2400*/  ISETP.GT.AND P2, PT, R3, 0x8, P2 ;  /* 0x000000080300780c */ /* 0x000fe20001744270 */
[----:B------:R-:W-:-:S04]  /*2410*/  IMAD.WIDE.U32 R168, R162, R166, R168 ;  /* 0x000000a6a2a87225 */ /* 0x000fc800078e00a8 */
[----:B------:R-:W-:Y:S01]  /*2420*/  FMUL R22, R21, R152 ;  /* 0x0000009815167220 */ /* 0x000fe20000400000 */
[----:B------:R-:W-:Y:S01]  /*2430*/  IMAD.IADD R177, R177, 0x1, R169 ;  /* 0x00000001b1b17824 */ /* 0x000fe200078e02a9 */
[----:B------:R-:W-:Y:S02]  /*2440*/  IADD3 R21, P1, R164, R168, RZ ;  /* 0x000000a8a4157210 */ /* 0x000fe40007f3e0ff */
[----:B------:R-:W-:-:S03]  /*2450*/  FFMA R22, R25, R153, R22 ;  /* 0x0000009919167223 */ /* 0x000fc60000000016 */
[----:B------:R-:W-:Y:S01]  /*2460*/  IMAD.X R164, R177, 0x1, R165, P1 ;  /* 0x00000001b1a47824 */ /* 0x000fe200008e06a5 */
[C---:B------:R-:W-:Y:S02]  /*2470*/  LEA R24, P1, R21.reuse, R14, 0x1 ;  /* 0x0000000e15187211 */ /* 0x040fe400078208ff */
[----:B------:R-:W-:Y:S02]  /*2480*/  F2FP.BF16.F32.PACK_AB R22, RZ, R22 ;  /* 0x00000016ff16723e */ /* 0x000fe400000010ff */
[----:B------:R-:W-:Y:S02]  /*2490*/  LEA.HI.X R25, R21, R15, R164, 0x1, P1 ;  /* 0x0000000f15197211 */ /* 0x000fe400008f0ca4 */
[----:B------:R-:W-:Y:S02]  /*24a0*/  PRMT R21, R22, 0x7610, R21 ;  /* 0x0000761016157816 */ /* 0x000fe40000000015 */
[----:B------:R-:W-:-:S03]  /*24b0*/  PRMT R22, R19, 0x7610, R22 ;  /* 0x0000761013167816 */ /* 0x000fc60000000016 */
[----:B------:R0:W-:Y:S04]  /*24c0*/  @P3 STG.E.U16 desc[UR38][R4.64+0x2], R21 ;  /* 0x0000021504003986 */ /* 0x0001e8000c101526 */
[----:B------:R-:W2:Y:S01]  /*24d0*/  @P2 LDG.E.LTC128B.U16 R22, desc[UR38][R24.64] ;  /* 0x0000002618162981 */ /* 0x000ea2000c1e1520 */
[----:B------:R-:W-:Y:S01]  /*24e0*/  IADD3 R8, P1, P3, R8, R168, R12 ;  /* 0x000000a808087210 */ /* 0x000fe20007b3e00c */
[----:B------:R-:W-:Y:S01]  /*24f0*/  BSSY B1, `(.L_x_36) ;  /* 0x0000011000017945 */ /* 0x000fe20003800000 */
[C---:B------:R-:W-:Y:S02]  /*2500*/  SHF.L.U64.HI R11, R10.reuse, 0x4, R11 ;  /* 0x000000040a0b7819 */ /* 0x040fe4000001020b */
[----:B------:R-:W-:Y:S02]  /*2510*/  IADD3.X R9, R9, R177, R13, P1, P3 ;  /* 0x000000b109097210 */ /* 0x000fe40000fe640d */
[----:B------:R-:W-:-:S02]  /*2520*/  LEA R10, P1, R10, R4, 0x4 ;  /* 0x000000040a0a7211 */ /* 0x000fc400078220ff */
[----:B------:R-:W-:Y:S01]  /*2530*/  ISETP.GT.AND P0, PT, R3, 0x8, P0 ;  /* 0x000000080300780c */ /* 0x000fe20000704270 */
[----:B0-----:R-:W-:-:S04]  /*2540*/  IMAD.WIDE.U32 R20, R2, R20, R8 ;  /* 0x0000001402147225 */ /* 0x001fc800078e0008 */
[----:B------:R-:W-:Y:S01]  /*2550*/  IMAD.X R11, R11, 0x1, R5, P1 ;  /* 0x000000010b0b7824 */ /* 0x000fe200008e0605 */
[----:B------:R-:W-:Y:S01]  /*2560*/  LEA R8, P3, R20, R14, 0x1 ;  /* 0x0000000e14087211 */ /* 0x000fe200078608ff */
[----:B------:R-:W-:-:S05]  /*2570*/  IMAD.IADD R2, R175, 0x1, R21 ;  /* 0x00000001af027824 */ /* 0x000fca00078e0215 */
[----:B------:R-:W-:Y:S01]  /*2580*/  LEA.HI.X R9, R20, R15, R2, 0x1, P3 ;  /* 0x0000000f14097211 */ /* 0x000fe200018f0c02 */
[----:B--2---:R-:W-:-:S04]  /*2590*/  IMAD.U32 R19, R22, 0x10000, RZ ;  /* 0x0001000016137824 */ /* 0x004fc800078e00ff */
[----:B------:R-:W-:-:S04]  /*25a0*/  FMUL R19, R19, R152 ;  /* 0x0000009813137220 */ /* 0x000fc80000400000 */
[----:B------:R-:W-:-:S05]  /*25b0*/  FFMA R19, R26, R153, R19 ;  /* 0x000000991a137223 */ /* 0x000fca0000000013 */
[----:B------:R-:W-:-:S05]  /*25c0*/  F2FP.BF16.F32.PACK_AB R19, RZ, R19 ;  /* 0x00000013ff13723e */ /* 0x000fca00000010ff */
[----:B------:R0:W-:Y:S01]  /*25d0*/  @P2 STG.E.U16 desc[UR38][R10.64], R19 ;  /* 0x000000130a002986 */ /* 0x0001e2000c101526 */
[----:B------:R-:W-:Y:S05]  /*25e0*/  @!P0 BRA `(.L_x_37) ;  /* 0x0000000000048947 */ /* 0x000fea0003800000 */
[----:B------:R2:W5:Y:S02]  /*25f0*/  LDG.E.LTC128B.U16 R22, desc[UR38][R8.64+0x2] ;  /* 0x0000022608167981 */ /* 0x000564000c1e1520 */
.L_x_37:
[----:B------:R-:W-:Y:S05]  /*2600*/  BSYNC B1 ;  /* 0x0000000000017941 */ /* 0x000fea0003800000 */
.L_x_36:
[----:B-----5:R-:W-:Y:S01]  /*2610*/  IMAD.U32 R13, R22, 0x10000, RZ ;  /* 0x00010000160d7824 */ /* 0x020fe200078e00ff */
[----:B------:R-:W-:Y:S01]  /*2620*/  ISETP.GT.AND P1, PT, R0, 0x8, PT ;  /* 0x000000080000780c */ /* 0x000fe20003f24270 */
[----:B------:R-:W-:Y:S02]  /*2630*/  BSSY B1, `(.L_x_38) ;  /* 0x0000008000017945 */ /* 0x000fe40003800000 */
[----:B------:R-:W-:Y:S01]  /*2640*/  FMUL R2, R13, R152 ;  /* 0x000000980d027220 */ /* 0x000fe20000400000 */
[----:B------:R-:W-:-:S03]  /*2650*/  ISETP.GT.AND P2, PT, R3, RZ, P1 ;  /* 0x000000ff0300720c */ /* 0x000fc60000f44270 */
[----:B------:R-:W-:-:S05]  /*2660*/  FFMA R2, R27, R153, R2 ;  /* 0x000000991b027223 */ /* 0x000fca0000000002 */
[----:B------:R-:W-:-:S05]  /*2670*/  F2FP.BF16.F32.PACK_AB R2, RZ, R2 ;  /* 0x00000002ff02723e */ /* 0x000fca00000010ff */
[----:B------:R3:W-:Y:S01]  /*2680*/  @P0 STG.E.U16 desc[UR38][R10.64+0x2], R2 ;  /* 0x000002020a000986 */ /* 0x0007e2000c101526 */
[----:B------:R-:W-:Y:S05]  /*2690*/  @!P2 BRA `(.L_x_39) ;  /* 0x000000000004a947 */ /* 0x000fea0003800000 */
[----:B------:R4:W5:Y:S02]  /*26a0*/  LDG.E.LTC128B.U16 R22, desc[UR38][R6.64+0x10] ;  /* 0x0000102606167981 */ /* 0x000964000c1e1520 */
.L_x_39:
[----:B------:R-:W-:Y:S05]  /*26b0*/  BSYNC B1 ;  /* 0x0000000000017941 */ /* 0x000fea0003800000 */
.L_x_38:
        /* <DEDUP_REMOVED lines=10> */
.L_x_41:
[----:B------:R-:W-:Y:S05]  /*2760*/  BSYNC B1 ;  /* 0x0000000000017941 */ /* 0x000fea0003800000 */
.L_x_40:
[----:B0----5:R-:W-:Y:S01]  /*2770*/  IMAD.U32 R13, R22, 0x10000, RZ ;  /* 0x00010000160d7824 */ /* 0x021fe200078e00ff */
[----:B------:R-:W-:Y:S01]  /*2780*/  ISETP.GT.AND P1, PT, R3, 0x8, P1 ;  /* 0x000000080300780c */ /* 0x000fe20000f24270 */
[----:B------:R-:W-:Y:S02]  /*2790*/  BSSY B1, `(.L_x_42) ;  /* 0x0000007000017945 */ /* 0x000fe40003800000 */
[----:B---3--:R-:W-:-:S04]  /*27a0*/  FMUL R2, R13, R152 ;  /* 0x000000980d027220 */ /* 0x008fc80000400000 */
[----:B------:R-:W-:-:S05]  /*27b0*/  FFMA R2, R29, R153, R2 ;  /* 0x000000991d027223 */ /* 0x000fca0000000002 */
[----:B------:R-:W-:-:S05]  /*27c0*/  F2FP.BF16.F32.PACK_AB R2, RZ, R2 ;  /* 0x00000002ff02723e */ /* 0x000fca00000010ff */
[----:B------:R0:W-:Y:S01]  /*27d0*/  @P3 STG.E.U16 desc[UR38][R4.64+0x12], R2 ;  /* 0x0000120204003986 */ /* 0x0001e2000c101526 */
[----:B------:R-:W-:Y:S05]  /*27e0*/  @!P1 BRA `(.L_x_43) ;  /* 0x0000000000049947 */ /* 0x000fea0003800000 */
[----:B------:R3:W5:Y:S02]  /*27f0*/  LDG.E.LTC128B.U16 R22, desc[UR38][R8.64+0x10] ;  /* 0x0000102608167981 */ /* 0x000764000c1e1520 */
.L_x_43:
[----:B------:R-:W-:Y:S05]  /*2800*/  BSYNC B1 ;  /* 0x0000000000017941 */ /* 0x000fea0003800000 */
.L_x_42:
[----:B-----5:R-:W-:Y:S01]  /*2810*/  IMAD.U32 R13, R22, 0x10000, RZ ;  /* 0x00010000160d7824 */ /* 0x020fe200078e00ff */
[----:B------:R-:W-:Y:S01]  /*2820*/  ISETP.GT.AND P0, PT, R3, 0x8, P0 ;  /* 0x000000080300780c */ /* 0x000fe20000704270 */
[----:B------:R-:W-:Y:S02]  /*2830*/  BSSY B1, `(.L_x_44) ;  /* 0x0000007000017945 */ /* 0x000fe40003800000 */
[----:B------:R-:W-:-:S04]  /*2840*/  FMUL R13, R13, R152 ;  /* 0x000000980d0d7220 */ /* 0x000fc80000400000 */
[----:B------:R-:W-:-:S05]  /*2850*/  FFMA R13, R30, R153, R13 ;  /* 0x000000991e0d7223 */ /* 0x000fca000000000d */
[----:B------:R-:W-:-:S05]  /*2860*/  F2FP.BF16.F32.PACK_AB R13, RZ, R13 ;  /* 0x0000000dff0d723e */ /* 0x000fca00000010ff */
[----:B------:R0:W-:Y:S01]  /*2870*/  @P1 STG.E.U16 desc[UR38][R10.64+0x10], R13 ;  /* 0x0000100d0a001986 */ /* 0x0001e2000c101526 */
[----:B------:R-:W-:Y:S05]  /*2880*/  @!P0 BRA `(.L_x_45) ;  /* 0x0000000000048947 */ /* 0x000fea0003800000 */
[----:B------:R0:W5:Y:S02]  /*2890*/  LDG.E.LTC128B.U16 R22, desc[UR38][R8.64+0x12] ;  /* 0x0000122608167981 */ /* 0x000164000c1e1520 */
.L_x_45:
[----:B------:R-:W-:Y:S05]  /*28a0*/  BSYNC B1 ;  /* 0x0000000000017941 */ /* 0x000fea0003800000 */
.L_x_44:
[----:B0----5:R-:W-:Y:S01]  /*28b0*/  IMAD.U32 R13, R22, 0x10000, RZ ;  /* 0x00010000160d7824 */ /* 0x021fe200078e00ff */
        /* <DEDUP_REMOVED lines=9> */
.L_x_47:
[----:B------:R-:W-:Y:S05]  /*2950*/  BSYNC B1 ;  /* 0x0000000000017941 */ /* 0x000fea0003800000 */
.L_x_46:
        /* <DEDUP_REMOVED lines=10> */
.L_x_49:
[----:B------:R-:W-:Y:S05]  /*2a00*/  BSYNC B1 ;  /* 0x0000000000017941 */ /* 0x000fea0003800000 */
.L_x_48:
[----:B0----5:R-:W-:Y:S01]  /*2a10*/  IMAD.U32 R13, R22, 0x10000, RZ ;  /* 0x00010000160d7824 */ /* 0x021fe200078e00ff */
        /* <DEDUP_REMOVED lines=8> */
.L_x_51:
[----:B------:R-:W-:Y:S05]  /*2aa0*/  BSYNC B1 ;  /* 0x0000000000017941 */ /* 0x000fea0003800000 */
.L_x_50:
        /* <DEDUP_REMOVED lines=9> */
.L_x_53:
[----:B------:R-:W-:Y:S05]  /*2b40*/  BSYNC B1 ;  /* 0x0000000000017941 */ /* 0x000fea0003800000 */
.L_x_52:
        /* <DEDUP_REMOVED lines=10> */
.L_x_55:
[----:B------:R-:W-:Y:S05]  /*2bf0*/  BSYNC B1 ;  /* 0x0000000000017941 */ /* 0x000fea0003800000 */
.L_x_54:
        /* <DEDUP_REMOVED lines=10> */
.L_x_57:
[----:B------:R-:W-:Y:S05]  /*2ca0*/  BSYNC B1 ;  /* 0x0000000000017941 */ /* 0x000fea0003800000 */
.L_x_56:
        /* <DEDUP_REMOVED lines=9> */
.L_x_59:
[----:B------:R-:W-:Y:S05]  /*2d40*/  BSYNC B1 ;  /* 0x0000000000017941 */ /* 0x000fea0003800000 */
.L_x_58:
        /* <DEDUP_REMOVED lines=9> */
.L_x_61:
[----:B------:R-:W-:Y:S05]  /*2de0*/  BSYNC B1 ;  /* 0x0000000000017941 */ /* 0x000fea0003800000 */
.L_x_60:
        /* <DEDUP_REMOVED lines=10> */
.L_x_63:
[----:B------:R-:W-:Y:S05]  /*2e90*/  BSYNC B1 ;  /* 0x0000000000017941 */ /* 0x000fea0003800000 */
.L_x_62:
        /* <DEDUP_REMOVED lines=10> */
.L_x_65:
[----:B------:R-:W-:Y:S05]  /*2f40*/  BSYNC B1 ;  /* 0x0000000000017941 */ /* 0x000fea0003800000 */
.L_x_64:
        /* <DEDUP_REMOVED lines=9> */
.L_x_67:
[----:B------:R-:W-:Y:S05]  /*2fe0*/  BSYNC B1 ;  /* 0x0000000000017941 */ /* 0x000fea0003800000 */
.L_x_66:
        /* <DEDUP_REMOVED lines=9> */
.L_x_69:
[----:B------:R-:W-:Y:S05]  /*3080*/  BSYNC B1 ;  /* 0x0000000000017941 */ /* 0x000fea0003800000 */
.L_x_68:
        /* <DEDUP_REMOVED lines=10> */
.L_x_71:
[----:B------:R-:W-:Y:S05]  /*3130*/  BSYNC B1 ;  /* 0x0000000000017941 */ /* 0x000fea0003800000 */
.L_x_70:
        /* <DEDUP_REMOVED lines=10> */
.L_x_73:
[----:B------:R-:W-:Y:S05]  /*31e0*/  BSYNC B1 ;  /* 0x0000000000017941 */ /* 0x000fea0003800000 */
.L_x_72:
        /* <DEDUP_REMOVED lines=9> */
.L_x_75:
[----:B------:R-:W-:Y:S05]  /*3280*/  BSYNC B1 ;  /* 0x0000000000017941 */ /* 0x000fea0003800000 */
.L_x_74:
        /* <DEDUP_REMOVED lines=9> */
.L_x_77:
[----:B------:R-:W-:Y:S05]  /*3320*/  BSYNC B1 ;  /* 0x0000000000017941 */ /* 0x000fea0003800000 */
.L_x_76:
        /* <DEDUP_REMOVED lines=10> */
.L_x_79:
[----:B------:R-:W-:Y:S05]  /*33d0*/  BSYNC B1 ;  /* 0x0000000000017941 */ /* 0x000fea0003800000 */
.L_x_78:
        /* <DEDUP_REMOVED lines=10> */
.L_x_81:
[----:B------:R-:W-:Y:S05]  /*3480*/  BSYNC B1 ;  /* 0x0000000000017941 */ /* 0x000fea0003800000 */
.L_x_80:
        /* <DEDUP_REMOVED lines=9> */
.L_x_83:
[----:B------:R-:W-:Y:S05]  /*3520*/  BSYNC B1 ;  /* 0x0000000000017941 */ /* 0x000fea0003800000 */
.L_x_82:
        /* <DEDUP_REMOVED lines=9> */
.L_x_85:
[----:B------:R-:W-:Y:S05]  /*35c0*/  BSYNC B1 ;  /* 0x0000000000017941 */ /* 0x000fea0003800000 */
.L_x_84:
        /* <DEDUP_REMOVED lines=10> */
.L_x_87:
[----:B------:R-:W-:Y:S05]  /*3670*/  BSYNC B1 ;  /* 0x0000000000017941 */ /* 0x000fea0003800000 */
.L_x_86:
        /* <DEDUP_REMOVED lines=10> */
.L_x_89:
[----:B------:R-:W-:Y:S05]  /*3720*/  BSYNC B1 ;  /* 0x0000000000017941 */ /* 0x000fea0003800000 */
.L_x_88:
        /* <DEDUP_REMOVED lines=9> */
.L_x_91:
[----:B------:R-:W-:Y:S05]  /*37c0*/  BSYNC B1 ;  /* 0x0000000000017941 */ /* 0x000fea0003800000 */
.L_x_90:
        /* <DEDUP_REMOVED lines=9> */
.L_x_93:
[----:B------:R-:W-:Y:S05]  /*3860*/  BSYNC B1 ;  /* 0x0000000000017941 */ /* 0x000fea0003800000 */
.L_x_92:
        /* <DEDUP_REMOVED lines=10> */
.L_x_95:
[----:B------:R-:W-:Y:S05]  /*3910*/  BSYNC B1 ;  /* 0x0000000000017941 */ /* 0x000fea0003800000 */
.L_x_94:
        /* <DEDUP_REMOVED lines=10> */
.L_x_97:
[----:B------:R-:W-:Y:S05]  /*39c0*/  BSYNC B1 ;  /* 0x0000000000017941 */ /* 0x000fea0003800000 */
.L_x_96:
        /* <DEDUP_REMOVED lines=9> */
.L_x_99:
[----:B------:R-:W-:Y:S05]  /*3a60*/  BSYNC B1 ;  /* 0x0000000000017941 */ /* 0x000fea0003800000 */
.L_x_98:
        /* <DEDUP_REMOVED lines=9> */
.L_x_101:
[----:B------:R-:W-:Y:S05]  /*3b00*/  BSYNC B1 ;  /* 0x0000000000017941 */ /* 0x000fea0003800000 */
.L_x_100:
        /* <DEDUP_REMOVED lines=10> */
.L_x_103:
[----:B------:R-:W-:Y:S05]  /*3bb0*/  BSYNC B1 ;  /* 0x0000000000017941 */ /* 0x000fea0003800000 */
.L_x_102:
        /* <DEDUP_REMOVED lines=10> */
.L_x_105:
[----:B------:R-:W-:Y:S05]  /*3c60*/  BSYNC B1 ;  /* 0x0000000000017941 */ /* 0x000fea0003800000 */
.L_x_104:
        /* <DEDUP_REMOVED lines=9> */
.L_x_107:
[----:B------:R-:W-:Y:S05]  /*3d00*/  BSYNC B1 ;  /* 0x0000000000017941 */ /* 0x000fea0003800000 */
.L_x_106:
        /* <DEDUP_REMOVED lines=9> */
.L_x_109:
[----:B------:R-:W-:Y:S05]  /*3da0*/  BSYNC B1 ;  /* 0x0000000000017941 */ /* 0x000fea0003800000 */
.L_x_108:
        /* <DEDUP_REMOVED lines=10> */
.L_x_111:
[----:B------:R-:W-:Y:S05]  /*3e50*/  BSYNC B1 ;  /* 0x0000000000017941 */ /* 0x000fea0003800000 */
.L_x_110:
        /* <DEDUP_REMOVED lines=10> */
.L_x_113:
[----:B------:R-:W-:Y:S05]  /*3f00*/  BSYNC B1 ;  /* 0x0000000000017941 */ /* 0x000fea0003800000 */
.L_x_112:
        /* <DEDUP_REMOVED lines=9> */
.L_x_115:
[----:B------:R-:W-:Y:S05]  /*3fa0*/  BSYNC B1 ;  /* 0x0000000000017941 */ /* 0x000fea0003800000 */
.L_x_114:
        /* <DEDUP_REMOVED lines=9> */
.L_x_117:
[----:B------:R-:W-:Y:S05]  /*4040*/  BSYNC B1 ;  /* 0x0000000000017941 */ /* 0x000fea0003800000 */
.L_x_116:
        /* <DEDUP_REMOVED lines=10> */
.L_x_119:
[----:B------:R-:W-:Y:S05]  /*40f0*/  BSYNC B1 ;  /* 0x0000000000017941 */ /* 0x000fea0003800000 */
.L_x_118:
        /* <DEDUP_REMOVED lines=10> */
.L_x_121:
[----:B------:R-:W-:Y:S05]  /*41a0*/  BSYNC B1 ;  /* 0x0000000000017941 */ /* 0x000fea0003800000 */
.L_x_120:
        /* <DEDUP_REMOVED lines=9> */
.L_x_123:
[----:B------:R-:W-:Y:S05]  /*4240*/  BSYNC B1 ;  /* 0x0000000000017941 */ /* 0x000fea0003800000 */
.L_x_122:
        /* <DEDUP_REMOVED lines=9> */
.L_x_125:
[----:B------:R-:W-:Y:S05]  /*42e0*/  BSYNC B1 ;  /* 0x0000000000017941 */ /* 0x000fea0003800000 */
.L_x_124:
        /* <DEDUP_REMOVED lines=10> */
.L_x_127:
[----:B------:R-:W-:Y:S05]  /*4390*/  BSYNC B1 ;  /* 0x0000000000017941 */ /* 0x000fea0003800000 */
.L_x_126:
        /* <DEDUP_REMOVED lines=10> */
.L_x_129:
[----:B------:R-:W-:Y:S05]  /*4440*/  BSYNC B1 ;  /* 0x0000000000017941 */ /* 0x000fea0003800000 */
.L_x_128:
        /* <DEDUP_REMOVED lines=9> */
.L_x_131:
[----:B------:R-:W-:Y:S05]  /*44e0*/  BSYNC B1 ;  /* 0x0000000000017941 */ /* 0x000fea0003800000 */
.L_x_130:
        /* <DEDUP_REMOVED lines=9> */
.L_x_133:
[----:B------:R-:W-:Y:S05]  /*4580*/  BSYNC B1 ;  /* 0x0000000000017941 */ /* 0x000fea0003800000 */
.L_x_132:
        /* <DEDUP_REMOVED lines=10> */
.L_x_135:
[----:B------:R-:W-:Y:S05]  /*4630*/  BSYNC B1 ;  /* 0x0000000000017941 */ /* 0x000fea0003800000 */
.L_x_134:
        /* <DEDUP_REMOVED lines=10> */
.L_x_137:
[----:B------:R-:W-:Y:S05]  /*46e0*/  BSYNC B1 ;  /* 0x0000000000017941 */ /* 0x000fea0003800000 */
.L_x_136:
        /* <DEDUP_REMOVED lines=9> */
.L_x_139:
[----:B------:R-:W-:Y:S05]  /*4780*/  BSYNC B1 ;  /* 0x0000000000017941 */ /* 0x000fea0003800000 */
.L_x_138:
        /* <DEDUP_REMOVED lines=9> */
.L_x_141:
[----:B------:R-:W-:Y:S05]  /*4820*/  BSYNC B1 ;  /* 0x0000000000017941 */ /* 0x000fea0003800000 */
.L_x_140:
        /* <DEDUP_REMOVED lines=10> */
.L_x_143:
[----:B------:R-:W-:Y:S05]  /*48d0*/  BSYNC B1 ;  /* 0x0000000000017941 */ /* 0x000fea0003800000 */
.L_x_142:
        /* <DEDUP_REMOVED lines=10> */
.L_x_145:
[----:B------:R-:W-:Y:S05]  /*4980*/  BSYNC B1 ;  /* 0x0000000000017941 */ /* 0x000fea0003800000 */
.L_x_144:
        /* <DEDUP_REMOVED lines=9> */
.L_x_147:
[----:B------:R-:W-:Y:S05]  /*4a20*/  BSYNC B1 ;  /* 0x0000000000017941 */ /* 0x000fea0003800000 */
.L_x_146:
        /* <DEDUP_REMOVED lines=9> */
.L_x_149:
[----:B------:R-:W-:Y:S05]  /*4ac0*/  BSYNC B1 ;  /* 0x0000000000017941 */ /* 0x000fea0003800000 */
.L_x_148:
        /* <DEDUP_REMOVED lines=10> */
.L_x_151:
[----:B------:R-:W-:Y:S05]  /*4b70*/  BSYNC B1 ;  /* 0x0000000000017941 */ /* 0x000fea0003800000 */
.L_x_150:
        /* <DEDUP_REMOVED lines=10> */
.L_x_153:
[----:B------:R-:W-:Y:S05]  /*4c20*/  BSYNC B1 ;  /* 0x0000000000017941 */ /* 0x000fea0003800000 */
.L_x_152:
        /* <DEDUP_REMOVED lines=9> */
.L_x_155:
[----:B------:R-:W-:Y:S05]  /*4cc0*/  BSYNC B1 ;  /* 0x0000000000017941 */ /* 0x000fea0003800000 */
.L_x_154:
        /* <DEDUP_REMOVED lines=9> */
.L_x_157:
[----:B------:R-:W-:Y:S05]  /*4d60*/  BSYNC B1 ;  /* 0x0000000000017941 */ /* 0x000fea0003800000 */
.L_x_156:
        /* <DEDUP_REMOVED lines=10> */
.L_x_159:
[----:B------:R-:W-:Y:S05]  /*4e10*/  BSYNC B1 ;  /* 0x0000000000017941 */ /* 0x000fea0003800000 */
.L_x_158:
        /* <DEDUP_REMOVED lines=10> */
.L_x_161:
[----:B------:R-:W-:Y:S05]  /*4ec0*/  BSYNC B1 ;  /* 0x0000000000017941 */ /* 0x000fea0003800000 */
.L_x_160:
        /* <DEDUP_REMOVED lines=9> */
.L_x_163:
[----:B------:R-:W-:Y:S05]  /*4f60*/  BSYNC B1 ;  /* 0x0000000000017941 */ /* 0x000fea0003800000 */
.L_x_162:
        /* <DEDUP_REMOVED lines=9> */
.L_x_165:
[----:B------:R-:W-:Y:S05]  /*5000*/  BSYNC B1 ;  /* 0x0000000000017941 */ /* 0x000fea0003800000 */
.L_x_164:
        /* <DEDUP_REMOVED lines=10> */
.L_x_167:
[----:B------:R-:W-:Y:S05]  /*50b0*/  BSYNC B1 ;  /* 0x0000000000017941 */ /* 0x000fea0003800000 */
.L_x_166:
        /* <DEDUP_REMOVED lines=10> */
.L_x_169:
[----:B------:R-:W-:Y:S05]  /*5160*/  BSYNC B1 ;  /* 0x0000000000017941 */ /* 0x000fea0003800000 */
.L_x_168:
        /* <DEDUP_REMOVED lines=9> */
.L_x_171:
[----:B------:R-:W-:Y:S05]  /*5200*/  BSYNC B1 ;  /* 0x0000000000017941 */ /* 0x000fea0003800000 */
.L_x_170:
        /* <DEDUP_REMOVED lines=9> */
.L_x_173:
[----:B------:R-:W-:Y:S05]  /*52a0*/  BSYNC B1 ;  /* 0x0000000000017941 */ /* 0x000fea0003800000 */
.L_x_172:
        /* <DEDUP_REMOVED lines=10> */
.L_x_175:
[----:B------:R-:W-:Y:S05]  /*5350*/  BSYNC B1 ;  /* 0x0000000000017941 */ /* 0x000fea0003800000 */
.L_x_174:
        /* <DEDUP_REMOVED lines=10> */
.L_x_177:
[----:B------:R-:W-:Y:S05]  /*5400*/  BSYNC B1 ;  /* 0x0000000000017941 */ /* 0x000fea0003800000 */
.L_x_176:
        /* <DEDUP_REMOVED lines=9> */
.L_x_179:
[----:B------:R-:W-:Y:S05]  /*54a0*/  BSYNC B1 ;  /* 0x0000000000017941 */ /* 0x000fea0003800000 */
.L_x_178:
        /* <DEDUP_REMOVED lines=9> */
.L_x_181:
[----:B------:R-:W-:Y:S05]  /*5540*/  BSYNC B1 ;  /* 0x0000000000017941 */ /* 0x000fea0003800000 */
.L_x_180:
        /* <DEDUP_REMOVED lines=10> */
.L_x_183:
[----:B------:R-:W-:Y:S05]  /*55f0*/  BSYNC B1 ;  /* 0x0000000000017941 */ /* 0x000fea0003800000 */
.L_x_182:
        /* <DEDUP_REMOVED lines=10> */
.L_x_185:
[----:B------:R-:W-:Y:S05]  /*56a0*/  BSYNC B1 ;  /* 0x0000000000017941 */ /* 0x000fea0003800000 */
.L_x_184:
        /* <DEDUP_REMOVED lines=9> */
.L_x_187:
[----:B------:R-:W-:Y:S05]  /*5740*/  BSYNC B1 ;  /* 0x0000000000017941 */ /* 0x000fea0003800000 */
.L_x_186:
        /* <DEDUP_REMOVED lines=9> */
.L_x_189:
[----:B------:R-:W-:Y:S05]  /*57e0*/  BSYNC B1 ;  /* 0x0000000000017941 */ /* 0x000fea0003800000 */
.L_x_188:
        /* <DEDUP_REMOVED lines=10> */
.L_x_191:
[----:B------:R-:W-:Y:S05]  /*5890*/  BSYNC B1 ;  /* 0x0000000000017941 */ /* 0x000fea0003800000 */
.L_x_190:
        /* <DEDUP_REMOVED lines=10> */
.L_x_193:
[----:B------:R-:W-:Y:S05]  /*5940*/  BSYNC B1 ;  /* 0x0000000000017941 */ /* 0x000fea0003800000 */
.L_x_192:
        /* <DEDUP_REMOVED lines=9> */
.L_x_195:
[----:B------:R-:W-:Y:S05]  /*59e0*/  BSYNC B1 ;  /* 0x0000000000017941 */ /* 0x000fea0003800000 */
.L_x_194:
        /* <DEDUP_REMOVED lines=9> */
.L_x_197:
[----:B------:R-:W-:Y:S05]  /*5a80*/  BSYNC B1 ;  /* 0x0000000000017941 */ /* 0x000fea0003800000 */
.L_x_196:
        /* <DEDUP_REMOVED lines=10> */
.L_x_199:
[----:B------:R-:W-:Y:S05]  /*5b30*/  BSYNC B1 ;  /* 0x0000000000017941 */ /* 0x000fea0003800000 */
.L_x_198:
        /* <DEDUP_REMOVED lines=10> */
.L_x_201:
[----:B------:R-:W-:Y:S05]  /*5be0*/  BSYNC B1 ;  /* 0x0000000000017941 */ /* 0x000fea0003800000 */
.L_x_200:
        /* <DEDUP_REMOVED lines=9> */
.L_x_203:
[----:B------:R-:W-:Y:S05]  /*5c80*/  BSYNC B1 ;  /* 0x0000000000017941 */ /* 0x000fea0003800000 */
.L_x_202:
        /* <DEDUP_REMOVED lines=9> */
.L_x_205:
[----:B------:R-:W-:Y:S05]  /*5d20*/  BSYNC B1 ;  /* 0x0000000000017941 */ /* 0x000fea0003800000 */
.L_x_204:
        /* <DEDUP_REMOVED lines=10> */
.L_x_207:
[----:B------:R-:W-:Y:S05]  /*5dd0*/  BSYNC B1 ;  /* 0x0000000000017941 */ /* 0x000fea0003800000 */
.L_x_206:
        /* <DEDUP_REMOVED lines=10> */
.L_x_209:
[----:B------:R-:W-:Y:S05]  /*5e80*/  BSYNC B1 ;  /* 0x0000000000017941 */ /* 0x000fea0003800000 */
.L_x_208:
        /* <DEDUP_REMOVED lines=9> */
.L_x_211:
[----:B------:R-:W-:Y:S05]  /*5f20*/  BSYNC B1 ;  /* 0x0000000000017941 */ /* 0x000fea0003800000 */
.L_x_210:
        /* <DEDUP_REMOVED lines=9> */
.L_x_213:
[----:B------:R-:W-:Y:S05]  /*5fc0*/  BSYNC B1 ;  /* 0x0000000000017941 */ /* 0x000fea0003800000 */
.L_x_212:
        /* <DEDUP_REMOVED lines=10> */
.L_x_215:
[----:B------:R-:W-:Y:S05]  /*6070*/  BSYNC B1 ;  /* 0x0000000000017941 */ /* 0x000fea0003800000 */
.L_x_214:
        /* <DEDUP_REMOVED lines=10> */
.L_x_217:
[----:B------:R-:W-:Y:S05]  /*6120*/  BSYNC B1 ;  /* 0x0000000000017941 */ /* 0x000fea0003800000 */
.L_x_216:
        /* <DEDUP_REMOVED lines=9> */
.L_x_219:
[----:B------:R-:W-:Y:S05]  /*61c0*/  BSYNC B1 ;  /* 0x0000000000017941 */ /* 0x000fea0003800000 */
.L_x_218:
        /* <DEDUP_REMOVED lines=9> */
.L_x_221:
[----:B------:R-:W-:Y:S05]  /*6260*/  BSYNC B1 ;  /* 0x0000000000017941 */ /* 0x000fea0003800000 */
.L_x_220:
        /* <DEDUP_REMOVED lines=10> */
.L_x_223:
[----:B------:R-:W-:Y:S05]  /*6310*/  BSYNC B1 ;  /* 0x0000000000017941 */ /* 0x000fea0003800000 */
.L_x_222:
        /* <DEDUP_REMOVED lines=10> */
.L_x_225:
[----:B------:R-:W-:Y:S05]  /*63c0*/  BSYNC B1 ;  /* 0x0000000000017941 */ /* 0x000fea0003800000 */
.L_x_224:
        /* <DEDUP_REMOVED lines=9> */
.L_x_227:
[----:B------:R-:W-:Y:S05]  /*6460*/  BSYNC B1 ;  /* 0x0000000000017941 */ /* 0x000fea0003800000 */
.L_x_226:
        /* <DEDUP_REMOVED lines=9> */
.L_x_229:
[----:B------:R-:W-:Y:S05]  /*6500*/  BSYNC B1 ;  /* 0x0000000000017941 */ /* 0x000fea0003800000 */
.L_x_228:
        /* <DEDUP_REMOVED lines=10> */
.L_x_231:
[----:B------:R-:W-:Y:S05]  /*65b0*/  BSYNC B1 ;  /* 0x0000000000017941 */ /* 0x000fea0003800000 */
.L_x_230:
        /* <DEDUP_REMOVED lines=10> */
.L_x_233:
[----:B------:R-:W-:Y:S05]  /*6660*/  BSYNC B1 ;  /* 0x0000000000017941 */ /* 0x000fea0003800000 */
.L_x_232:
        /* <DEDUP_REMOVED lines=9> */
.L_x_235:
[----:B------:R-:W-:Y:S05]  /*6700*/  BSYNC B1 ;  /* 0x0000000000017941 */ /* 0x000fea0003800000 */
.L_x_234:
        /* <DEDUP_REMOVED lines=9> */
.L_x_237:
[----:B------:R-:W-:Y:S05]  /*67a0*/  BSYNC B1 ;  /* 0x0000000000017941 */ /* 0x000fea0003800000 */
.L_x_236:
        /* <DEDUP_REMOVED lines=10> */
.L_x_239:
[----:B------:R-:W-:Y:S05]  /*6850*/  BSYNC B1 ;  /* 0x0000000000017941 */ /* 0x000fea0003800000 */
.L_x_238:
        /* <DEDUP_REMOVED lines=10> */
.L_x_241:
[----:B------:R-:W-:Y:S05]  /*6900*/  BSYNC B1 ;  /* 0x0000000000017941 */ /* 0x000fea0003800000 */
.L_x_240:
        /* <DEDUP_REMOVED lines=9> */
.L_x_243:
[----:B------:R-:W-:Y:S05]  /*69a0*/  BSYNC B1 ;  /* 0x0000000000017941 */ /* 0x000fea0003800000 */
.L_x_242:
        /* <DEDUP_REMOVED lines=9> */
.L_x_245:
[----:B------:R-:W-:Y:S05]  /*6a40*/  BSYNC B1 ;  /* 0x0000000000017941 */ /* 0x000fea0003800000 */
.L_x_244:
        /* <DEDUP_REMOVED lines=10> */
.L_x_247:
[----:B------:R-:W-:Y:S05]  /*6af0*/  BSYNC B1 ;  /* 0x0000000000017941 */ /* 0x000fea0003800000 */
.L_x_246:
        /* <DEDUP_REMOVED lines=10> */
.L_x_249:
[----:B------:R-:W-:Y:S05]  /*6ba0*/  BSYNC B1 ;  /* 0x0000000000017941 */ /* 0x000fea0003800000 */
.L_x_248:
        /* <DEDUP_REMOVED lines=9> */
.L_x_251:
[----:B------:R-:W-:Y:S05]  /*6c40*/  BSYNC B1 ;  /* 0x0000000000017941 */ /* 0x000fea0003800000 */
.L_x_250:
        /* <DEDUP_REMOVED lines=9> */
.L_x_253:
[----:B------:R-:W-:Y:S05]  /*6ce0*/  BSYNC B1 ;  /* 0x0000000000017941 */ /* 0x000fea0003800000 */
.L_x_252:
        /* <DEDUP_REMOVED lines=10> */
.L_x_255:
[----:B------:R-:W-:Y:S05]  /*6d90*/  BSYNC B1 ;  /* 0x0000000000017941 */ /* 0x000fea0003800000 */
.L_x_254:
        /* <DEDUP_REMOVED lines=10> */
.L_x_257:
[----:B------:R-:W-:Y:S05]  /*6e40*/  BSYNC B1 ;  /* 0x0000000000017941 */ /* 0x000fea0003800000 */
.L_x_256:
        /* <DEDUP_REMOVED lines=9> */
.L_x_259:
[----:B------:R-:W-:Y:S05]  /*6ee0*/  BSYNC B1 ;  /* 0x0000000000017941 */ /* 0x000fea0003800000 */
.L_x_258:
        /* <DEDUP_REMOVED lines=9> */
.L_x_261:
[----:B------:R-:W-:Y:S05]  /*6f80*/  BSYNC B1 ;  /* 0x0000000000017941 */ /* 0x000fea0003800000 */
.L_x_260:
        /* <DEDUP_REMOVED lines=10> */
.L_x_263:
[----:B------:R-:W-:Y:S05]  /*7030*/  BSYNC B1 ;  /* 0x0000000000017941 */ /* 0x000fea0003800000 */
.L_x_262:
        /* <DEDUP_REMOVED lines=10> */
.L_x_265:
[----:B------:R-:W-:Y:S05]  /*70e0*/  BSYNC B1 ;  /* 0x0000000000017941 */ /* 0x000fea0003800000 */
.L_x_264:
        /* <DEDUP_REMOVED lines=9> */
.L_x_267:
[----:B------:R-:W-:Y:S05]  /*7180*/  BSYNC B1 ;  /* 0x0000000000017941 */ /* 0x000fea0003800000 */
.L_x_266:
        /* <DEDUP_REMOVED lines=9> */
.L_x_269:
[----:B------:R-:W-:Y:S05]  /*7220*/  BSYNC B1 ;  /* 0x0000000000017941 */ /* 0x000fea0003800000 */
.L_x_268:
        /* <DEDUP_REMOVED lines=10> */
.L_x_271:
[----:B------:R-:W-:Y:S05]  /*72d0*/  BSYNC B1 ;  /* 0x0000000000017941 */ /* 0x000fea0003800000 */
.L_x_270:
        /* <DEDUP_REMOVED lines=10> */
.L_x_273:
[----:B------:R-:W-:Y:S05]  /*7380*/  BSYNC B1 ;  /* 0x0000000000017941 */ /* 0x000fea0003800000 */
.L_x_272:
        /* <DEDUP_REMOVED lines=9> */
.L_x_275:
[----:B------:R-:W-:Y:S05]  /*7420*/  BSYNC B1 ;  /* 0x0000000000017941 */ /* 0x000fea0003800000 */
.L_x_274:
        /* <DEDUP_REMOVED lines=9> */
.L_x_277:
[----:B------:R-:W-:Y:S05]  /*74c0*/  BSYNC B1 ;  /* 0x0000000000017941 */ /* 0x000fea0003800000 */
.L_x_276:
        /* <DEDUP_REMOVED lines=10> */
.L_x_279:
[----:B------:R-:W-:Y:S05]  /*7570*/  BSYNC B1 ;  /* 0x0000000000017941 */ /* 0x000fea0003800000 */
.L_x_278:
        /* <DEDUP_REMOVED lines=10> */
.L_x_281:
[----:B------:R-:W-:Y:S05]  /*7620*/  BSYNC B1 ;  /* 0x0000000000017941 */ /* 0x000fea0003800000 */
.L_x_280:
[----:B01--45:R-:W-:Y:S01]  /*7630*/  IMAD.U32 R7, R22, 0x10000, RZ ;  /* 0x0001000016077824 */ /* 0x033fe200078e00ff */
        /* <DEDUP_REMOVED lines=8> */
.L_x_283:
[----:B------:R-:W-:Y:S05]  /*76c0*/  BSYNC B1 ;  /* 0x0000000000017941 */ /* 0x000fea0003800000 */
.L_x_282:
[----:B0----5:R-:W-:Y:S01]  /*76d0*/  IMAD.U32 R5, R22, 0x10000, RZ ;  /* 0x0001000016057824 */ /* 0x021fe200078e00ff */
[----:B------:R-:W-:Y:S01]  /*76e0*/  ISETP.GT.AND P0, PT, R3, 0x8, P0 ;  /* 0x000000080300780c */ /* 0x000fe20000704270 */
[----:B------:R-:W-:Y:S01]  /*76f0*/  @P1 IMAD.MOV.U32 R4, RZ, RZ, R10 ;  /* 0x000000ffff041224 */ /* 0x000fe200078e000a */
[----:B------:R-:W-:Y:S01]  /*7700*/  BSSY B1, `(.L_x_284) ;  /* 0x0000009000017945 */ /* 0x000fe20003800000 */
[----:B------:R-:W-:-:S04]  /*7710*/  FMUL R5, R5, R152 ;  /* 0x0000009805057220 */ /* 0x000fc80000400000 */
[----:B------:R-:W-:-:S05]  /*7720*/  FFMA R5, R150, R153, R5 ;  /* 0x0000009996057223 */ /* 0x000fca0000000005 */
[----:B------:R-:W-:-:S04]  /*7730*/  F2FP.BF16.F32.PACK_AB R5, RZ, R5 ;  /* 0x00000005ff05723e */ /* 0x000fc800000010ff */
[----:B------:R-:W-:Y:S01]  /*7740*/  PRMT R2, R5, 0x7610, R2 ;  /* 0x0000761005027816 */ /* 0x000fe20000000002 */
[----:B------:R-:W-:-:S05]  /*7750*/  @P1 IMAD.MOV.U32 R5, RZ, RZ, R11 ;  /* 0x000000ffff051224 */ /* 0x000fca00078e000b */
[----:B------:R0:W-:Y:S01]  /*7760*/  @P1 STG.E.U16 desc[UR38][R4.64+0x1f0], R2 ;  /* 0x0001f00204001986 */ /* 0x0001e2000c101526 */
[----:B------:R-:W-:Y:S05]  /*7770*/  @!P0 BRA `(.L_x_285) ;  /* 0x0000000000048947 */ /* 0x000fea0003800000 */
[----:B------:R4:W5:Y:S02]  /*7780*/  LDG.E.LTC128B.U16 R22, desc[UR38][R8.64+0x1f2] ;  /* 0x0001f22608167981 */ /* 0x000964000c1e1520 */
.L_x_285:
[----:B------:R-:W-:Y:S05]  /*7790*/  BSYNC B1 ;  /* 0x0000000000017941 */ /* 0x000fea0003800000 */
.L_x_284:
[----:B------:R-:W-:Y:S05]  /*77a0*/  @!P0 BRA `(.L_x_286) ;  /* 0x0000002400488947 */ /* 0x000fea0003800000 */
[----:B-----5:R-:W-:-:S04]  /*77b0*/  IMAD.U32 R3, R22, 0x10000, RZ ;  /* 0x0001000016037824 */ /* 0x020fc800078e00ff */
[----:B------:R-:W-:-:S04]  /*77c0*/  FMUL R0, R3, R152 ;  /* 0x0000009803007220 */ /* 0x000fc80000400000 */
[----:B------:R-:W-:-:S05]  /*77d0*/  FFMA R0, R151, R153, R0 ;  /* 0x0000009997007223 */ /* 0x000fca0000000000 */
[----:B------:R-:W-:-:S05]  /*77e0*/  F2FP.BF16.F32.PACK_AB R0, RZ, R0 ;  /* 0x00000000ff00723e */ /* 0x000fca00000010ff */
[----:B------:R0:W-:Y:S01]  /*77f0*/  STG.E.U16 desc[UR38][R10.64+0x1f2], R0 ;  /* 0x0001f2000a007986 */ /* 0x0001e2000c101526 */
[----:B------:R-:W-:Y:S05]  /*7800*/  BRA `(.L_x_286) ;  /* 0x0000002400307947 */ /* 0x000fea0003800000 */
.L_x_33:
[----:B------:R-:W-:Y:S01]  /*7810*/  ISETP.GT.AND P0, PT, R0, 0x1, PT ;  /* 0x000000010000780c */ /* 0x000fe20003f04270 */
[----:B------:R-:W-:Y:S01]  /*7820*/  ULDC.64 UR4, c[0x0][0x5c0] ;  /* 0x0001700000047ab9 */ /* 0x000fe20000000a00 */
[-C--:B------:R-:W-:Y:S01]  /*7830*/  FMUL R24, R24, R153.reuse ;  /* 0x0000009918187220 */ /* 0x080fe20000400000 */
[-C--:B------:R-:W-:Y:S01]  /*7840*/  FMUL R25, R25, R153.reuse ;  /* 0x0000009919197220 */ /* 0x080fe20000400000 */
[----:B------:R-:W-:Y:S01]  /*7850*/  ISETP.GT.AND P3, PT, R3, RZ, P0 ;  /* 0x000000ff0300720c */ /* 0x000fe20000764270 */
[-C--:B------:R-:W-:Y:S01]  /*7860*/  FMUL R26, R26, R153.reuse ;  /* 0x000000991a1a7220 */ /* 0x080fe20000400000 */
[----:B------:R-:W-:Y:S01]  /*7870*/  LEA R4, P4, R6, UR4, 0x1 ;  /* 0x0000000406047c11 */ /* 0x000fe2000f8808ff */
[-C--:B------:R-:W-:Y:S01]  /*7880*/  FMUL R27, R27, R153.reuse ;  /* 0x000000991b1b7220 */ /* 0x080fe20000400000 */
[----:B------:R-:W-:Y:S01]  /*7890*/  F2FP.BF16.F32.PACK_AB R24, RZ, R24 ;  /* 0x00000018ff18723e */ /* 0x000fe200000010ff */
[-C--:B------:R-:W-:Y:S01]  /*78a0*/  FMUL R28, R28, R153.reuse ;  /* 0x000000991c1c7220 */ /* 0x080fe20000400000 */
[----:B------:R-:W-:Y:S01]  /*78b0*/  LEA.HI.X R5, R6, UR5, R179, 0x1, P4 ;  /* 0x0000000506057c11 */ /* 0x000fe2000a0f0cb3 */
[----:B------:R-:W-:Y:S01]  /*78c0*/  FMUL R29, R29, R153 ;  /* 0x000000991d1d7220 */ /* 0x000fe20000400000 */
[----:B------:R-:W-:Y:S01]  /*78d0*/  F2FP.BF16.F32.PACK_AB R25, RZ, R25 ;  /* 0x00000019ff19723e */ /* 0x000fe200000010ff */
[-C--:B------:R-:W-:Y:S01]  /*78e0*/  FMUL R30, R30, R153.reuse ;  /* 0x000000991e1e7220 */ /* 0x080fe20000400000 */
[----:B------:R-:W-:Y:S01]  /*78f0*/  SHF.L.U64.HI R11, R10, 0x4, R11 ;  /* 0x000000040a0b7819 */ /* 0x000fe2000001020b */
[----:B------:R-:W-:Y:S01]  /*7900*/  @P1 STG.E.U16 desc[UR38][R4.64], R24 ;  /* 0x0000001804001986 */ /* 0x000fe2000c101526 */
[----:B------:R-:W-:Y:S01]  /*7910*/  ISETP.GT.AND P1, PT, R0, 0x8, PT ;  /* 0x000000080000780c */ /* 0x000fe20003f24270 */
[-C--:B------:R-:W-:Y:S01]  /*7920*/  FMUL R31, R31, R153.reuse ;  /* 0x000000991f1f7220 */ /* 0x080fe20000400000 */
[C---:B------:R-:W-:Y:S01]  /*7930*/  ISETP.GT.AND P4, PT, R3.reuse, 0x8, P0 ;  /* 0x000000080300780c */ /* 0x040fe20000784270 */
[----:B------:R-:W-:Y:S01]  /*7940*/  @P3 STG.E.U16 desc[UR38][R4.64+0x2], R25 ;  /* 0x0000021904003986 */ /* 0x000fe2000c101526 */
[----:B------:R-:W-:Y:S01]  /*7950*/  LEA R6, P3, R10, R4, 0x4 ;  /* 0x000000040a067211 */ /* 0x000fe200078620ff */
[-C--:B------:R-:W-:Y:S01]  /*7960*/  FMUL R32, R32, R153.reuse ;  /* 0x0000009920207220 */ /* 0x080fe20000400000 */
[----:B------:R-:W-:Y:S01]  /*7970*/  ISETP.GT.AND P2, PT, R3, 0x8, P2 ;  /* 0x000000080300780c */ /* 0x000fe20001744270 */
[-C--:B------:R-:W-:Y:S01]  /*7980*/  FMUL R33, R33, R153.reuse ;  /* 0x0000009921217220 */ /* 0x080fe20000400000 */
[----:B------:R-:W-:Y:S01]  /*7990*/  ISETP.GT.AND P0, PT, R0, 0x9, PT ;  /* 0x000000090000780c */ /* 0x000fe20003f04270 */
[----:B------:R-:W-:Y:S01]  /*79a0*/  IMAD.X R7, R11, 0x1, R5, P3 ;  /* 0x000000010b077824 */ /* 0x000fe200018e0605 */
[C---:B------:R-:W-:Y:S01]  /*79b0*/  ISETP.GT.AND P5, PT, R3.reuse, RZ, P1 ;  /* 0x000000ff0300720c */ /* 0x040fe20000fa4270 */
[-C--:B------:R-:W-:Y:S01]  /*79c0*/  FMUL R34, R34, R153.reuse ;  /* 0x0000009922227220 */ /* 0x080fe20000400000 */
[----:B------:R-:W-:Y:S01]  /*79d0*/  ISETP.GT.AND P3, PT, R3, RZ, P0 ;  /* 0x000000ff0300720c */ /* 0x000fe20000764270 */
[-C--:B------:R-:W-:Y:S01]  /*79e0*/  FMUL R35, R35, R153.reuse ;  /* 0x0000009923237220 */ /* 0x080fe20000400000 */
[----:B------:R-:W-:Y:S01]  /*79f0*/  F2FP.BF16.F32.PACK_AB R26, RZ, R26 ;  /* 0x0000001aff1a723e */ /* 0x000fe200000010ff */
[----:B------:R-:W-:Y:S01]  /*7a00*/  FMUL R36, R36, R153 ;  /* 0x0000009924247220 */ /* 0x000fe20000400000 */
[----:B------:R-:W-:Y:S01]  /*7a10*/  F2FP.BF16.F32.PACK_AB R27, RZ, R27 ;  /* 0x0000001bff1b723e */ /* 0x000fe200000010ff */
[----:B------:R-:W-:Y:S01]  /*7a20*/  FMUL R37, R37, R153 ;  /* 0x0000009925257220 */ /* 0x000fe20000400000 */
[----:B------:R-:W-:Y:S01]  /*7a30*/  F2FP.BF16.F32.PACK_AB R28, RZ, R28 ;  /* 0x0000001cff1c723e */ /* 0x000fe200000010ff */
[----:B------:R-:W-:Y:S01]  /*7a40*/  @P2 STG.E.U16 desc[UR38][R6.64], R26 ;  /* 0x0000001a06002986 */ /* 0x000fe2000c101526 */
[----:B------:R-:W-:Y:S01]  /*7a50*/  F2FP.BF16.F32.PACK_AB R29, RZ, R29 ;  /* 0x0000001dff1d723e */ /* 0x000fe200000010ff */
[-C--:B------:R-:W-:Y:S01]  /*7a60*/  FMUL R38, R38, R153.reuse ;  /* 0x0000009926267220 */ /* 0x080fe20000400000 */
[----:B------:R-:W-:Y:S01]  /*7a70*/  ISETP.GT.AND P2, PT, R3, 0x8, P1 ;  /* 0x000000080300780c */ /* 0x000fe20000f44270 */
[----:B------:R-:W-:Y:S01]  /*7a80*/  @P4 STG.E.U16 desc[UR38][R6.64+0x2], R27 ;  /* 0x0000021b06004986 */ /* 0x000fe2000c101526 */
[----:B------:R-:W-:Y:S01]  /*7a90*/  ISETP.GT.AND P1, PT, R0, 0x10, PT ;  /* 0x000000100000780c */ /* 0x000fe20003f24270 */
[-C--:B------:R-:W-:Y:S01]  /*7aa0*/  FMUL R39, R39, R153.reuse ;  /* 0x0000009927277220 */ /* 0x080fe20000400000 */
[----:B------:R-:W-:Y:S01]  /*7ab0*/  F2FP.BF16.F32.PACK_AB R30, RZ, R30 ;  /* 0x0000001eff1e723e */ /* 0x000fe200000010ff */
[----:B------:R-:W-:Y:S01]  /*7ac0*/  @P5 STG.E.U16 desc[UR38][R4.64+0x10], R28 ;  /* 0x0000101c04005986 */ /* 0x000fe2000c101526 */
[C---:B------:R-:W-:Y:S01]  /*7ad0*/  ISETP.GT.AND P4, PT, R3.reuse, RZ, P1 ;  /* 0x000000ff0300720c */ /* 0x040fe20000f84270 */
[----:B------:R-:W-:Y:S01]  /*7ae0*/  FMUL R40, R40, R153 ;  /* 0x0000009928287220 */ /* 0x000fe20000400000 */
[----:B------:R-:W-:Y:S01]  /*7af0*/  F2FP.BF16.F32.PACK_AB R31, RZ, R31 ;  /* 0x0000001fff1f723e */ /* 0x000fe200000010ff */
[----:B------:R-:W-:Y:S01]  /*7b00*/  @P3 STG.E.U16 desc[UR38][R4.64+0x12], R29 ;  /* 0x0000121d04003986 */ /* 0x000fe2000c101526 */
[----:B------:R-:W-:Y:S01]  /*7b10*/  ISETP.GT.AND P3, PT, R3, 0x8, P0 ;  /* 0x000000080300780c */ /* 0x000fe20000764270 */
[-C--:B------:R-:W-:Y:S01]  /*7b20*/  FMUL R41, R41, R153.reuse ;  /* 0x0000009929297220 */ /* 0x080fe20000400000 */
[----:B------:R-:W-:Y:S01]  /*7b30*/  ISETP.GT.AND P0, PT, R0, 0x11, PT ;  /* 0x000000110000780c */ /* 0x000fe20003f04270 */
[----:B------:R-:W-:Y:S01]  /*7b40*/  @P2 STG.E.U16 desc[UR38][R6.64+0x10], R30 ;  /* 0x0000101e06002986 */ /* 0x000fe2000c101526 */
[----:B------:R-:W-:Y:S01]  /*7b50*/  F2FP.BF16.F32.PACK_AB R32, RZ, R32 ;  /* 0x00000020ff20723e */ /* 0x000fe200000010ff */
[-C--:B------:R-:W-:Y:S01]  /*7b60*/  FMUL R42, R42, R153.reuse ;  /* 0x000000992a2a7220 */ /* 0x080fe20000400000 */
[----:B------:R-:W-:Y:S01]  /*7b70*/  ISETP.GT.AND P5, PT, R3, RZ, P0 ;  /* 0x000000ff0300720c */ /* 0x000fe200007a4270 */
[-C--:B------:R-:W-:Y:S01]  /*7b80*/  FMUL R43, R43, R153.reuse ;  /* 0x000000992b2b7220 */ /* 0x080fe20000400000 */
[----:B------:R-:W-:Y:S01]  /*7b90*/  ISETP.GT.AND P2, PT, R3, 0x8, P1 ;  /* 0x000000080300780c */ /* 0x000fe20000f44270 */
[-C--:B------:R-:W-:Y:S01]  /*7ba0*/  FMUL R44, R44, R153.reuse ;  /* 0x000000992c2c7220 */ /* 0x080fe20000400000 */
[----:B------:R-:W-:Y:S01]  /*7bb0*/  ISETP.GT.AND P1, PT, R0, 0x18, PT ;  /* 0x000000180000780c */ /* 0x000fe20003f24270 */
[----:B------:R-:W-:Y:S01]  /*7bc0*/  FMUL R45, R45, R153 ;  /* 0x000000992d2d7220 */ /* 0x000fe20000400000 */
[----:B------:R-:W-:Y:S01]  /*7bd0*/  F2FP.BF16.F32.PACK_AB R33, RZ, R33 ;  /* 0x00000021ff21723e */ /* 0x000fe200000010ff */
[----:B------:R-:W-:Y:S01]  /*7be0*/  @P3 STG.E.U16 desc[UR38][R6.64+0x12], R31 ;  /* 0x0000121f06003986 */ /* 0x000fe2000c101526 */
[C---:B------:R-:W-:Y:S01]  /*7bf0*/  ISETP.GT.AND P3, PT, R3.reuse, 0x8, P0 ;  /* 0x000000080300780c */ /* 0x040fe20000764270 */
[-C--:B------:R-:W-:Y:S01]  /*7c00*/  FMUL R46, R46, R153.reuse ;  /* 0x000000992e2e7220 */ /* 0x080fe20000400000 */
[----:B------:R-:W-:Y:S01]  /*7c10*/  ISETP.GT.AND P0, PT, R0, 0x19, PT ;  /* 0x000000190000780c */ /* 0x000fe20003f04270 */
[----:B------:R-:W-:Y:S01]  /*7c20*/  @P4 STG.E.U16 desc[UR38][R4.64+0x20], R32 ;  /* 0x0000202004004986 */ /* 0x000fe2000c101526 */
[----:B------:R-:W-:Y:S01]  /*7c30*/  ISETP.GT.AND P4, PT, R3, RZ, P1 ;  /* 0x000000ff0300720c */ /* 0x000fe20000f84270 */
[-C--:B------:R-:W-:Y:S01]  /*7c40*/  FMUL R47, R47, R153.reuse ;  /* 0x000000992f2f7220 */ /* 0x080fe20000400000 */
[----:B------:R-:W-:Y:S01]  /*7c50*/  F2FP.BF16.F32.PACK_AB R34, RZ, R34 ;  /* 0x00000022ff22723e */ /* 0x000fe200000010ff */
[----:B------:R-:W-:Y:S01]  /*7c60*/  @P5 STG.E.U16 desc[UR38][R4.64+0x22], R33 ;  /* 0x0000222104005986 */ /* 0x000fe2000c101526 */
[----:B------:R-:W-:Y:S01]  /*7c70*/  ISETP.GT.AND P5, PT, R3, RZ, P0 ;  /* 0x000000ff0300720c */ /* 0x000fe200007a4270 */
[----:B------:R-:W-:Y:S01]  /*7c80*/  FMUL R48, R48, R153 ;  /* 0x0000009930307220 */ /* 0x000fe20000400000 */
[----:B------:R-:W-:Y:S01]  /*7c90*/  F2FP.BF16.F32.PACK_AB R35, RZ, R35 ;  /* 0x00000023ff23723e */ /* 0x000fe200000010ff */
[----:B------:R-:W-:Y:S01]  /*7ca0*/  @P2 STG.E.U16 desc[UR38][R6.64+0x20], R34 ;  /* 0x0000202206002986 */ /* 0x000fe2000c101526 */
[----:B------:R-:W-:Y:S01]  /*7cb0*/  F2FP.BF16.F32.PACK_AB R36, RZ, R36 ;  /* 0x00000024ff24723e */ /* 0x000fe200000010ff */
[-C--:B------:R-:W-:Y:S01]  /*7cc0*/  FMUL R49, R49, R153.reuse ;  /* 0x0000009931317220 */ /* 0x080fe20000400000 */
[C---:B------:R-:W-:Y:S01]  /*7cd0*/  ISETP.GT.AND P2, PT, R3.reuse, 0x8, P1 ;  /* 0x000000080300780c */ /* 0x040fe20000f44270 */
[----:B------:R-:W-:Y:S01]  /*7ce0*/  @P3 STG.E.U16 desc[UR38][R6.64+0x22], R35 ;  /* 0x0000222306003986 */ /* 0x000fe2000c101526 */
[----:B------:R-:W-:Y:S01]  /*7cf0*/  ISETP.GT.AND P1, PT, R0, 0x20, PT ;  /* 0x000000200000780c */ /* 0x000fe20003f24270 */
[----:B------:R-:W-:Y:S01]  /*7d00*/  FMUL R50, R50, R153 ;  /* 0x0000009932327220 */ /* 0x000fe20000400000 */
[----:B------:R-:W-:Y:S01]  /*7d10*/  F2FP.BF16.F32.PACK_AB R37, RZ, R37 ;  /* 0x00000025ff25723e */ /* 0x000fe200000010ff */
[----:B------:R-:W-:Y:S01]  /*7d20*/  @P4 STG.E.U16 desc[UR38][R4.64+0x30], R36 ;  /* 0x0000302404004986 */ /* 0x000fe2000c101526 */
[----:B------:R-:W-:Y:S01]  /*7d30*/  ISETP.GT.AND P3, PT, R3, 0x8, P0 ;  /* 0x000000080300780c */ /* 0x000fe20000764270 */
[-C--:B------:R-:W-:Y:S01]  /*7d40*/  FMUL R51, R51, R153.reuse ;  /* 0x0000009933337220 */ /* 0x080fe20000400000 */
[----:B------:R-:W-:Y:S01]  /*7d50*/  ISETP.GT.AND P0, PT, R0, 0x21, PT ;  /* 0x000000210000780c */ /* 0x000fe20003f04270 */
[----:B------:R-:W-:Y:S01]  /*7d60*/  @P5 STG.E.U16 desc[UR38][R4.64+0x32], R37 ;  /* 0x0000322504005986 */ /* 0x000fe2000c101526 */
[----:B------:R-:W-:Y:S01]  /*7d70*/  ISETP.GT.AND P4, PT, R3, RZ, P1 ;  /* 0x000000ff0300720c */ /* 0x000fe20000f84270 */
[-C--:B------:R-:W-:Y:S01]  /*7d80*/  FMUL R52, R52, R153.reuse ;  /* 0x0000009934347220 */ /* 0x080fe20000400000 */
[----:B------:R-:W-:Y:S01]  /*7d90*/  F2FP.BF16.F32.PACK_AB R38, RZ, R38 ;  /* 0x00000026ff26723e */ /* 0x000fe200000010ff */
[-C--:B------:R-:W-:Y:S01]  /*7da0*/  FMUL R53, R53, R153.reuse ;  /* 0x0000009935357220 */ /* 0x080fe20000400000 */
        /* <DEDUP_REMOVED lines=325> */
[----:B------:R-:W-:Y:S01]  /*9200*/  FMUL R151, R151, R153 ;  /* 0x0000009997977220 */ /* 0x000fe20000400000 */
[----:B------:R-:W-:Y:S01]  /*9210*/  ISETP.GT.AND P2, PT, R3, 0x8, P1 ;  /* 0x000000080300780c */ /* 0x000fe20000f44270 */
[----:B------:R-:W-:Y:S01]  /*9220*/  @P3 STG.E.U16 desc[UR38][R6.64+0x132], R103 ;  /* 0x0001326706003986 */ /* 0x000fe2000c101526 */
[----:B------:R-:W-:-:S02]  /*9230*/  ISETP.GT.AND P1, PT, R0, 0xa8, PT ;  /* 0x000000a80000780c */ /* 0x000fc40003f24270 */
[----:B------:R-:W-:Y:S01]  /*9240*/  F2FP.BF16.F32.PACK_AB R105, RZ, R105 ;  /* 0x00000069ff69723e */ /* 0x000fe200000010ff */
[----:B------:R-:W-:Y:S01]  /*9250*/  @P4 STG.E.U16 desc[UR38][R4.64+0x140], R104 ;  /* 0x0001406804004986 */ /* 0x000fe2000c101526 */
[C---:B------:R-:W-:Y:S02]  /*9260*/  ISETP.GT.AND P3, PT, R3.reuse, 0x8, P0 ;  /* 0x000000080300780c */ /* 0x040fe40000764270 */
[----:B------:R-:W-:Y:S01]  /*9270*/  ISETP.GT.AND P0, PT, R0, 0xa9, PT ;  /* 0x000000a90000780c */ /* 0x000fe20003f04270 */
[----:B------:R-:W-:Y:S01]  /*9280*/  @P5 STG.E.U16 desc[UR38][R4.64+0x142], R105 ;  /* 0x0001426904005986 */ /* 0x000fe2000c101526 */
[C---:B------:R-:W-:Y:S02]  /*9290*/  ISETP.GT.AND P4, PT, R3.reuse, RZ, P1 ;  /* 0x000000ff0300720c */ /* 0x040fe40000f84270 */
[----:B------:R-:W-:Y:S02]  /*92a0*/  F2FP.BF16.F32.PACK_AB R106, RZ, R106 ;  /* 0x0000006aff6a723e */ /* 0x000fe400000010ff */
[----:B------:R-:W-:-:S02]  /*92b0*/  ISETP.GT.AND P5, PT, R3, RZ, P0 ;  /* 0x000000ff0300720c */ /* 0x000fc400007a4270 */
[----:B------:R-:W-:Y:S01]  /*92c0*/  F2FP.BF16.F32.PACK_AB R107, RZ, R107 ;  /* 0x0000006bff6b723e */ /* 0x000fe200000010ff */
[----:B------:R-:W-:Y:S01]  /*92d0*/  @P2 STG.E.U16 desc[UR38][R6.64+0x140], R106 ;  /* 0x0001406a06002986 */ /* 0x000fe2000c101526 */
[----:B------:R-:W-:Y:S02]  /*92e0*/  F2FP.BF16.F32.PACK_AB R108, RZ, R108 ;  /* 0x0000006cff6c723e */ /* 0x000fe400000010ff */
[C---:B------:R-:W-:Y:S01]  /*92f0*/  ISETP.GT.AND P2, PT, R3.reuse, 0x8, P1 ;  /* 0x000000080300780c */ /* 0x040fe20000f44270 */
[----:B------:R-:W-:Y:S01]  /*9300*/  @P3 STG.E.U16 desc[UR38][R6.64+0x142], R107 ;  /* 0x0001426b06003986 */ /* 0x000fe2000c101526 */
[----:B------:R-:W-:Y:S02]  /*9310*/  ISETP.GT.AND P1, PT, R0, 0xb0, PT ;  /* 0x000000b00000780c */ /* 0x000fe40003f24270 */
[----:B------:R-:W-:Y:S01]  /*9320*/  F2FP.BF16.F32.PACK_AB R109, RZ, R109 ;  /* 0x0000006dff6d723e */ /* 0x000fe200000010ff */
[----:B------:R-:W-:Y:S01]  /*9330*/  @P4 STG.E.U16 desc[UR38][R4.64+0x150], R108 ;  /* 0x0001506c04004986 */ /* 0x000fe2000c101526 */
[----:B------:R-:W-:-:S02]  /*9340*/  ISETP.GT.AND P3, PT, R3, 0x8, P0 ;  /* 0x000000080300780c */ /* 0x000fc40000764270 */
[----:B------:R-:W-:Y:S01]  /*9350*/  ISETP.GT.AND P0, PT, R0, 0xb1, PT ;  /* 0x000000b10000780c */ /* 0x000fe20003f04270 */
[----:B------:R-:W-:Y:S01]  /*9360*/  @P5 STG.E.U16 desc[UR38][R4.64+0x152], R109 ;  /* 0x0001526d04005986 */ /* 0x000fe2000c101526 */
[C---:B------:R-:W-:Y:S02]  /*9370*/  ISETP.GT.AND P4, PT, R3.reuse, RZ, P1 ;  /* 0x000000ff0300720c */ /* 0x040fe40000f84270 */
[----:B------:R-:W-:Y:S02]  /*9380*/  F2FP.BF16.F32.PACK_AB R110, RZ, R110 ;  /* 0x0000006eff6e723e */ /* 0x000fe400000010ff */
[----:B------:R-:W-:Y:S02]  /*9390*/  ISETP.GT.AND P5, PT, R3, RZ, P0 ;  /* 0x000000ff0300720c */ /* 0x000fe400007a4270 */
[----:B------:R-:W-:Y:S01]  /*93a0*/  F2FP.BF16.F32.PACK_AB R111, RZ, R111 ;  /* 0x0000006fff6f723e */ /* 0x000fe200000010ff */
[----:B------:R-:W-:Y:S01]  /*93b0*/  @P2 STG.E.U16 desc[UR38][R6.64+0x150], R110 ;  /* 0x0001506e06002986 */ /* 0x000fe2000c101526 */
[----:B------:R-:W-:-:S02]  /*93c0*/  F2FP.BF16.F32.PACK_AB R112, RZ, R112 ;  /* 0x00000070ff70723e */ /* 0x000fc400000010ff */
[C---:B------:R-:W-:Y:S01]  /*93d0*/  ISETP.GT.AND P2, PT, R3.reuse, 0x8, P1 ;  /* 0x000000080300780c */ /* 0x040fe20000f44270 */
[----:B------:R-:W-:Y:S01]  /*93e0*/  @P3 STG.E.U16 desc[UR38][R6.64+0x152], R111 ;  /* 0x0001526f06003986 */ /* 0x000fe2000c101526 */
[C---:B------:R-:W-:Y:S02]  /*93f0*/  ISETP.GT.AND P1, PT, R0.reuse, 0xb8, PT ;  /* 0x000000b80000780c */ /* 0x040fe40003f24270 */
[----:B------:R-:W-:Y:S01]  /*9400*/  F2FP.BF16.F32.PACK_AB R113, RZ, R113 ;  /* 0x00000071ff71723e */ /* 0x000fe200000010ff */
[----:B------:R-:W-:Y:S01]  /*9410*/  @P4 STG.E.U16 desc[UR38][R4.64+0x160], R112 ;  /* 0x0001607004004986 */ /* 0x000fe2000c101526 */
[C---:B------:R-:W-:Y:S02]  /*9420*/  ISETP.GT.AND P3, PT, R3.reuse, 0x8, P0 ;  /* 0x000000080300780c */ /* 0x040fe40000764270 */
[----:B------:R-:W-:Y:S01]  /*9430*/  ISETP.GT.AND P0, PT, R0, 0xb9, PT ;  /* 0x000000b90000780c */ /* 0x000fe20003f04270 */
[----:B------:R-:W-:Y:S01]  /*9440*/  @P5 STG.E.U16 desc[UR38][R4.64+0x162], R113 ;  /* 0x0001627104005986 */ /* 0x000fe2000c101526 */
[----:B------:R-:W-:-:S02]  /*9450*/  ISETP.GT.AND P4, PT, R3, RZ, P1 ;  /* 0x000000ff0300720c */ /* 0x000fc40000f84270 */
[----:B------:R-:W-:Y:S02]  /*9460*/  F2FP.BF16.F32.PACK_AB R114, RZ, R114 ;  /* 0x00000072ff72723e */ /* 0x000fe400000010ff */
[C---:B------:R-:W-:Y:S02]  /*9470*/  ISETP.GT.AND P5, PT, R3.reuse, RZ, P0 ;  /* 0x000000ff0300720c */ /* 0x040fe400007a4270 */
[----:B------:R-:W-:Y:S01]  /*9480*/  F2FP.BF16.F32.PACK_AB R115, RZ, R115 ;  /* 0x00000073ff73723e */ /* 0x000fe200000010ff */
[----:B------:R-:W-:Y:S01]  /*9490*/  @P2 STG.E.U16 desc[UR38][R6.64+0x160], R114 ;  /* 0x0001607206002986 */ /* 0x000fe2000c101526 */
[----:B------:R-:W-:Y:S02]  /*94a0*/  F2FP.BF16.F32.PACK_AB R116, RZ, R116 ;  /* 0x00000074ff74723e */ /* 0x000fe400000010ff */
        /* <DEDUP_REMOVED lines=65> */
[----:B------:R-:W-:Y:S02]  /*98c0*/  ISETP.GT.AND P5, PT, R3, RZ, P0 ;  /* 0x000000ff0300720c */ /* 0x000fe400007a4270 */
[----:B------:R-:W-:Y:S02]  /*98d0*/  F2FP.BF16.F32.PACK_AB R134, RZ, R134 ;  /* 0x00000086ff86723e */ /* 0x000fe400000010ff */
[----:B------:R-:W-:Y:S02]  /*98e0*/  F2FP.BF16.F32.PACK_AB R135, RZ, R135 ;  /* 0x00000087ff87723e */ /* 0x000fe400000010ff */
[----:B------:R-:W-:Y:S01]  /*98f0*/  F2FP.BF16.F32.PACK_AB R136, RZ, R136 ;  /* 0x00000088ff88723e */ /* 0x000fe200000010ff */
[----:B------:R-:W-:Y:S01]  /*9900*/  @P2 STG.E.U16 desc[UR38][R6.64+0x1b0], R134 ;  /* 0x0001b08606002986 */ /* 0x000fe2000c101526 */
[----:B------:R-:W-:-:S02]  /*9910*/  F2FP.BF16.F32.PACK_AB R137, RZ, R137 ;  /* 0x00000089ff89723e */ /* 0x000fc400000010ff */
[C---:B------:R-:W-:Y:S01]  /*9920*/  ISETP.GT.AND P1, PT, R3.reuse, 0x8, P1 ;  /* 0x000000080300780c */ /* 0x040fe20000f24270 */
[----:B------:R-:W-:Y:S01]  /*9930*/  @P3 STG.E.U16 desc[UR38][R6.64+0x1b2], R135 ;  /* 0x0001b28706003986 */ /* 0x000fe2000c101526 */
[C---:B------:R-:W-:Y:S02]  /*9940*/  ISETP.GT.AND P2, PT, R3.reuse, 0x8, P0 ;  /* 0x000000080300780c */ /* 0x040fe40000744270 */
[C---:B------:R-:W-:Y:S01]  /*9950*/  ISETP.GT.AND P0, PT, R0.reuse, 0xe9, PT ;  /* 0x000000e90000780c */ /* 0x040fe20003f04270 */
[----:B------:R-:W-:Y:S01]  /*9960*/  @P4 STG.E.U16 desc[UR38][R4.64+0x1c0], R136 ;  /* 0x0001c08804004986 */ /* 0x000fe2000c101526 */
[----:B------:R-:W-:Y:S02]  /*9970*/  ISETP.GT.AND P4, PT, R0, 0xe8, PT ;  /* 0x000000e80000780c */ /* 0x000fe40003f84270 */
[----:B------:R-:W-:Y:S01]  /*9980*/  F2FP.BF16.F32.PACK_AB R138, RZ, R138 ;  /* 0x0000008aff8a723e */ /* 0x000fe200000010ff */
[----:B------:R-:W-:Y:S01]  /*9990*/  @P5 STG.E.U16 desc[UR38][R4.64+0x1c2], R137 ;  /* 0x0001c28904005986 */ /* 0x000fe2000c101526 */
[----:B------:R-:W-:-:S02]  /*99a0*/  ISETP.GT.AND P5, PT, R3, RZ, P4 ;  /* 0x000000ff0300720c */ /* 0x000fc400027a4270 */
[----:B------:R-:W-:Y:S01]  /*99b0*/  F2FP.BF16.F32.PACK_AB R139, RZ, R139 ;  /* 0x0000008bff8b723e */ /* 0x000fe200000010ff */
[----:B------:R-:W-:Y:S01]  /*99c0*/  @P1 STG.E.U16 desc[UR38][R6.64+0x1c0], R138 ;  /* 0x0001c08a06001986 */ /* 0x000fe2000c101526 */
[----:B------:R-:W-:Y:S02]  /*99d0*/  F2FP.BF16.F32.PACK_AB R140, RZ, R140 ;  /* 0x0000008cff8c723e */ /* 0x000fe400000010ff */
[C---:B------:R-:W-:Y:S01]  /*99e0*/  ISETP.GT.AND P3, PT, R3.reuse, RZ, P0 ;  /* 0x000000ff0300720c */ /* 0x040fe20000764270 */
[----:B------:R-:W-:Y:S01]  /*99f0*/  @P2 STG.E.U16 desc[UR38][R6.64+0x1c2], R139 ;  /* 0x0001c28b06002986 */ /* 0x000fe2000c101526 */
[C---:B------:R-:W-:Y:S02]  /*9a00*/  ISETP.GT.AND P4, PT, R3.reuse, 0x8, P4 ;  /* 0x000000080300780c */ /* 0x040fe40002784270 */
[----:B------:R-:W-:Y:S02]  /*9a10*/  F2FP.BF16.F32.PACK_AB R141, RZ, R141 ;  /* 0x0000008dff8d723e */ /* 0x000fe400000010ff */
[----:B------:R-:W-:Y:S01]  /*9a20*/  F2FP.BF16.F32.PACK_AB R142, RZ, R142 ;  /* 0x0000008eff8e723e */ /* 0x000fe200000010ff */
[----:B------:R-:W-:Y:S01]  /*9a30*/  @P5 STG.E.U16 desc[UR38][R4.64+0x1d0], R140 ;  /* 0x0001d08c04005986 */ /* 0x000fe2000c101526 */
[----:B------:R-:W-:-:S02]  /*9a40*/  ISETP.GT.AND P5, PT, R3, 0x8, P0 ;  /* 0x000000080300780c */ /* 0x000fc400007a4270 */
[----:B------:R-:W-:Y:S02]  /*9a50*/  F2FP.BF16.F32.PACK_AB R143, RZ, R143 ;  /* 0x0000008fff8f723e */ /* 0x000fe400000010ff */
[C---:B------:R-:W-:Y:S01]  /*9a60*/  ISETP.GT.AND P0, PT, R0.reuse, 0xf1, PT ;  /* 0x000000f10000780c */ /* 0x040fe20003f04270 */
[----:B------:R-:W-:Y:S01]  /*9a70*/  @P3 STG.E.U16 desc[UR38][R4.64+0x1d2], R141 ;  /* 0x0001d28d04003986 */ /* 0x000fe2000c101526 */
[----:B------:R-:W-:Y:S02]  /*9a80*/  ISETP.GT.AND P3, PT, R0, 0xf0, PT ;  /* 0x000000f00000780c */ /* 0x000fe40003f64270 */
[----:B------:R-:W-:Y:S01]  /*9a90*/  F2FP.BF16.F32.PACK_AB R144, RZ, R144 ;  /* 0x00000090ff90723e */ /* 0x000fe200000010ff */
[----:B------:R-:W-:Y:S01]  /*9aa0*/  @P4 STG.E.U16 desc[UR38][R6.64+0x1d0], R142 ;  /* 0x0001d08e06004986 */ /* 0x000fe2000c101526 */
[C---:B------:R-:W-:Y:S02]  /*9ab0*/  ISETP.GT.AND P4, PT, R3.reuse, RZ, P3 ;  /* 0x000000ff0300720c */ /* 0x040fe40001f84270 */
[C---:B------:R-:W-:Y:S01]  /*9ac0*/  ISETP.GT.AND P3, PT, R3.reuse, 0x8, P3 ;  /* 0x000000080300780c */ /* 0x040fe20001f64270 */
[----:B------:R-:W-:Y:S01]  /*9ad0*/  @P5 STG.E.U16 desc[UR38][R6.64+0x1d2], R143 ;  /* 0x0001d28f06005986 */ /* 0x000fe2000c101526 */
[----:B------:R-:W-:-:S02]  /*9ae0*/  ISETP.GT.AND P5, PT, R3, RZ, P0 ;  /* 0x000000ff0300720c */ /* 0x000fc400007a4270 */
[----:B------:R-:W-:Y:S02]  /*9af0*/  F2FP.BF16.F32.PACK_AB R145, RZ, R145 ;  /* 0x00000091ff91723e */ /* 0x000fe400000010ff */
[C---:B------:R-:W-:Y:S02]  /*9b00*/  ISETP.GT.AND P0, PT, R3.reuse, 0x8, P0 ;  /* 0x000000080300780c */ /* 0x040fe40000704270 */
[C---:B------:R-:W-:Y:S02]  /*9b10*/  ISETP.GT.AND P1, PT, R0.reuse, 0xf9, PT ;  /* 0x000000f90000780c */ /* 0x040fe40003f24270 */
[----:B------:R-:W-:Y:S01]  /*9b20*/  ISETP.GT.AND P2, PT, R0, 0xf8, PT ;  /* 0x000000f80000780c */ /* 0x000fe20003f44270 */
[----:B------:R-:W-:Y:S01]  /*9b30*/  @P4 STG.E.U16 desc[UR38][R4.64+0x1e0], R144 ;  /* 0x0001e09004004986 */ /* 0x000fe2000c101526 */
[C---:B------:R-:W-:Y:S01]  /*9b40*/  ISETP.GT.AND P4, PT, R3.reuse, RZ, P1 ;  /* 0x000000ff0300720c */ /* 0x040fe20000f84270 */
[----:B------:R-:W-:Y:S01]  /*9b50*/  @P3 IMAD.MOV.U32 R2, RZ, RZ, R6 ;  /* 0x000000ffff023224 */ /* 0x000fe200078e0006 */
[C---:B------:R-:W-:Y:S01]  /*9b60*/  ISETP.GT.AND P1, PT, R3.reuse, 0x8, P1 ;  /* 0x000000080300780c */ /* 0x040fe20000f24270 */
[----:B------:R-:W-:Y:S01]  /*9b70*/  @P5 STG.E.U16 desc[UR38][R4.64+0x1e2], R145 ;  /* 0x0001e29104005986 */ /* 0x000fe2000c101526 */
[----:B------:R-:W-:-:S02]  /*9b80*/  ISETP.GT.AND P5, PT, R3, RZ, P2 ;  /* 0x000000ff0300720c */ /* 0x000fc400017a4270 */
[----:B------:R-:W-:Y:S01]  /*9b90*/  ISETP.GT.AND P2, PT, R3, 0x8, P2 ;  /* 0x000000080300780c */ /* 0x000fe20001744270 */
[----:B------:R-:W-:Y:S01]  /*9ba0*/  @P3 IMAD.MOV.U32 R3, RZ, RZ, R7 ;  /* 0x000000ffff033224 */ /* 0x000fe200078e0007 */
[----:B------:R-:W-:Y:S02]  /*9bb0*/  F2FP.BF16.F32.PACK_AB R146, RZ, R146 ;  /* 0x00000092ff92723e */ /* 0x000fe400000010ff */
[----:B------:R-:W-:Y:S02]  /*9bc0*/  F2FP.BF16.F32.PACK_AB R147, RZ, R147 ;  /* 0x00000093ff93723e */ /* 0x000fe400000010ff */
[----:B------:R-:W-:Y:S01]  /*9bd0*/  F2FP.BF16.F32.PACK_AB R148, RZ, R148 ;  /* 0x00000094ff94723e */ /* 0x000fe200000010ff */
[----:B------:R0:W-:Y:S01]  /*9be0*/  @P3 STG.E.U16 desc[UR38][R2.64+0x1e0], R146 ;  /* 0x0001e09202003986 */ /* 0x0001e2000c101526 */
[----:B------:R-:W-:Y:S02]  /*9bf0*/  F2FP.BF16.F32.PACK_AB R149, RZ, R149 ;  /* 0x00000095ff95723e */ /* 0x000fe400000010ff */
[----:B------:R-:W-:-:S02]  /*9c00*/  F2FP.BF16.F32.PACK_AB R150, RZ, R150 ;  /* 0x00000096ff96723e */ /* 0x000fc400000010ff */
[----:B------:R-:W-:Y:S01]  /*9c10*/  F2FP.BF16.F32.PACK_AB R151, RZ, R151 ;  /* 0x00000097ff97723e */ /* 0x000fe200000010ff */
[----:B0-----:R-:W-:Y:S02]  /*9c20*/  @P0 IMAD.MOV.U32 R2, RZ, RZ, R6 ;  /* 0x000000ffff020224 */ /* 0x001fe400078e0006 */
[----:B------:R-:W-:-:S05]  /*9c30*/  @P0 IMAD.MOV.U32 R3, RZ, RZ, R7 ;  /* 0x000000ffff030224 */ /* 0x000fca00078e0007 */
[----:B------:R0:W-:Y:S02]  /*9c40*/  @P0 STG.E.U16 desc[UR38][R2.64+0x1e2], R147 ;  /* 0x0001e29302000986 */ /* 0x0001e4000c101526 */
[----:B0-----:R-:W-:Y:S02]  /*9c50*/  @P5 IMAD.MOV.U32 R2, RZ, RZ, R4 ;  /* 0x000000ffff025224 */ /* 0x001fe400078e0004 */
[----:B------:R-:W-:-:S05]  /*9c60*/  @P5 IMAD.MOV.U32 R3, RZ, RZ, R5 ;  /* 0x000000ffff035224 */ /* 0x000fca00078e0005 */
[----:B------:R0:W-:Y:S04]  /*9c70*/  @P5 STG.E.U16 desc[UR38][R2.64+0x1f0], R148 ;  /* 0x0001f09402005986 */ /* 0x0001e8000c101526 */
[----:B------:R1:W-:Y:S01]  /*9c80*/  @P4 STG.E.U16 desc[UR38][R4.64+0x1f2], R149 ;  /* 0x0001f29504004986 */ /* 0x0003e2000c101526 */
[----:B0-----:R-:W-:Y:S02]  /*9c90*/  @P2 IMAD.MOV.U32 R2, RZ, RZ, R6 ;  /* 0x000000ffff022224 */ /* 0x001fe400078e0006 */
[----:B------:R-:W-:-:S05]  /*9ca0*/  @P2 IMAD.MOV.U32 R3, RZ, RZ, R7 ;  /* 0x000000ffff032224 */ /* 0x000fca00078e0007 */
[----:B------:R1:W-:Y:S04]  /*9cb0*/  @P2 STG.E.U16 desc[UR38][R2.64+0x1f0], R150 ;  /* 0x0001f09602002986 */ /* 0x0003e8000c101526 */
[----:B------:R1:W-:Y:S02]  /*9cc0*/  @P1 STG.E.U16 desc[UR38][R6.64+0x1f2], R151 ;  /* 0x0001f29706001986 */ /* 0x0003e4000c101526 */
.L_x_286:
[----:B------:R-:W-:Y:S05]  /*9cd0*/  BSYNC B0 ;  /* 0x0000000000007941 */ /* 0x000fea0003800000 */
.L_x_32:
[----:B01----:R-:W2:Y:S01]  /*9ce0*/  LDL.64 R2, [R1] ;  /* 0x0000000001027983 */ /* 0x003ea20000100a00 */
[----:B------:R-:W-:Y:S01]  /*9cf0*/  ULDC.64 UR4, c[0x0][0x650] ;  /* 0x0001940000047ab9 */ /* 0x000fe20000000a00 */
[----:B------:R0:W-:Y:S01]  /*9d00*/  SYNCS.ARRIVE.TRANS64.A1T0 RZ, [R160+UR45], RZ ;  /* 0x000000ffa0ff79a7 */ /* 0x0001e2000810002d */
[----:B------:R-:W-:Y:S01]  /*9d10*/  PRMT R0, RZ, 0x7610, R0 ;  /* 0x00007610ff007816 */ /* 0x000fe20000000000 */
[----:B------:R-:W-:Y:S02]  /*9d20*/  IMAD.MOV.U32 R19, RZ, RZ, -0x1 ;  /* 0xffffffffff137424 */ /* 0x000fe400078e00ff */
[----:B-----5:R-:W-:Y:S01]  /*9d30*/  IMAD.MOV.U32 R22, RZ, RZ, -0x1 ;  /* 0xffffffffff167424 */ /* 0x020fe200078e00ff */
[----:B--2---:R-:W-:-:S04]  /*9d40*/  LEA R18, P0, R2, R18, 0x1 ;  /* 0x0000001202127211 */ /* 0x004fc800078008ff */
[----:B------:R-:W-:Y:S01]  /*9d50*/  LEA.HI.X R17, R2, R17, R23, 0x1, P0 ;  /* 0x0000001102117211 */ /* 0x000fe200000f0c17 */
[----:B------:R-:W-:Y:S01]  /*9d60*/  IMAD.MOV.U32 R2, RZ, RZ, -0x1 ;  /* 0xffffffffff027424 */ /* 0x000fe200078e00ff */
[----:B------:R-:W-:-:S04]  /*9d70*/  ISETP.GE.U32.AND P0, PT, R18, UR4, PT ;  /* 0x0000000412007c0c */ /* 0x000fc8000bf06070 */
[----:B------:R-:W-:-:S13]  /*9d80*/  ISETP.GE.U32.AND.EX P0, PT, R17, UR5, PT, P0 ;  /* 0x0000000511007c0c */ /* 0x000fda000bf06100 */
[----:B0-----:R-:W-:Y:S05]  /*9d90*/  @P0 BRA `(.L_x_287) ;  /* 0x0000000400700947 */ /* 0x001fea0003800000 */
[----:B------:R-:W0:Y:S01]  /*9da0*/  S2R R10, SR_CTAID.X ;  /* 0x00000000000a7919 */ /* 0x000e220000002500 */
[----:B---34-:R-:W1:Y:S01]  /*9db0*/  LDC.64 R8, c[0x0][0x628] ;  /* 0x00018a00ff087b82 */ /* 0x018e620000000a00 */
[----:B------:R-:W-:Y:S01]  /*9dc0*/  ULDC UR4, c[0x0][0x150] ;  /* 0x0000540000047ab9 */ /* 0x000fe20000000800 */
[----:B------:R-:W-:Y:S01]  /*9dd0*/  IMAD.MOV.U32 R6, RZ, RZ, R18 ;  /* 0x000000ffff067224 */ /* 0x000fe200078e0012 */
[----:B------:R-:W2:Y:S01]  /*9de0*/  S2R R20, SR_CTAID.Y ;  /* 0x0000000000147919 */ /* 0x000ea20000002600 */
[----:B------:R-:W-:-:S04]  /*9df0*/  IMAD.MOV.U32 R7, RZ, RZ, R17 ;  /* 0x000000ffff077224 */ /* 0x000fc800078e0011 */
[----:B------:R-:W3:Y:S08]  /*9e00*/  LDC R15, c[0x0][0x144] ;  /* 0x00005100ff0f7b82 */ /* 0x000ef00000000800 */
[----:B------:R-:W4:Y:S08]  /*9e10*/  LDC R0, c[0x0][0x630] ;  /* 0x00018c00ff007b82 */ /* 0x000f300000000800 */
[----:B------:R-:W2:Y:S01]  /*9e20*/  LDC.64 R12, c[0x0][0x620] ;  /* 0x00018800ff0c7b82 */ /* 0x000ea20000000a00 */
[----:B-1----:R-:W-:-:S04]  /*9e30*/  ISETP.NE.U32.AND P0, PT, R8, RZ, PT ;  /* 0x000000ff0800720c */ /* 0x002fc80003f05070 */
[----:B------:R-:W-:Y:S02]  /*9e40*/  ISETP.NE.AND.EX P0, PT, R9, RZ, PT, P0 ;  /* 0x000000ff0900720c */ /* 0x000fe40003f05300 */
[----:B0-----:R-:W-:-:S05]  /*9e50*/  I2FP.F32.U32 R2, R10 ;  /* 0x0000000a00027245 */ /* 0x001fca0000201000 */
[----:B------:R-:W-:-:S04]  /*9e60*/  FMUL R2, R2, UR4 ;  /* 0x0000000402027c20 */ /* 0x000fc80008400000 */
[----:B------:R0:W1:Y:S02]  /*9e70*/  F2I.U32.TRUNC.NTZ R14, R2 ;  /* 0x00000002000e7305 */ /* 0x000064000020f000 */
[----:B---34-:R-:W-:Y:S05]  /*9e80*/  @!P0 BRA `(.L_x_288) ;  /* 0x0000000000288947 */ /* 0x018fea0003800000 */
[----:B------:R-:W3:Y:S02]  /*9e90*/  LDC R3, c[0x0][0x634] ;  /* 0x00018d00ff037b82 */ /* 0x000ee40000000800 */
[----:B---3--:R-:W-:-:S05]  /*9ea0*/  IADD3 R7, P0, R18, R3, RZ ;  /* 0x0000000312077210 */ /* 0x008fca0007f1e0ff */
[----:B------:R-:W-:-:S04]  /*9eb0*/  IMAD.X R11, RZ, RZ, R17, P0 ;  /* 0x000000ffff0b7224 */ /* 0x000fc800000e0611 */
[----:B0-----:R-:W-:-:S04]  /*9ec0*/  IMAD.WIDE.U32 R2, R11, R8, RZ ;  /* 0x000000080b027225 */ /* 0x001fc800078e00ff */
[----:B------:R-:W-:-:S04]  /*9ed0*/  IMAD.WIDE.U32 R4, P0, R7, R9, R2 ;  /* 0x0000000907047225 */ /* 0x000fc80007800002 */
[----:B------:R-:W-:-:S04]  /*9ee0*/  IMAD.WIDE.U32 R2, R7, R8, RZ ;  /* 0x0000000807027225 */ /* 0x000fc800078e00ff */
[----:B------:R-:W-:Y:S01]  /*9ef0*/  IMAD.X R7, RZ, RZ, RZ, P0 ;  /* 0x000000ffff077224 */ /* 0x000fe200000e06ff */
[----:B------:R-:W-:Y:S01]  /*9f00*/  IADD3 RZ, P0, R3, R4, RZ ;  /* 0x0000000403ff7210 */ /* 0x000fe20007f1e0ff */
[----:B------:R-:W-:-:S04]  /*9f10*/  IMAD.MOV.U32 R6, RZ, RZ, R5 ;  /* 0x000000ffff067224 */ /* 0x000fc800078e0005 */
[----:B------:R-:W-:-:S08]  /*9f20*/  IMAD.WIDE.U32.X R6, R11, R9, R6, P0 ;  /* 0x000000090b067225 */ /* 0x000fd000000e0406 */
.L_x_288:
[----:B------:R-:W3:Y:S01]  /*9f30*/  LDC.64 R26, c[0x0][0x640] ;  /* 0x00019000ff1a7b82 */ /* 0x000ee20000000a00 */
[-C--:B------:R-:W-:Y:S01]  /*9f40*/  SHF.R.U64 R11, R6, R0.reuse, R7 ;  /* 0x00000000060b7219 */ /* 0x080fe20000001207 */
[----:B------:R-:W-:Y:S01]  /*9f50*/  IMAD.MOV.U32 R19, RZ, RZ, R17 ;  /* 0x000000ffff137224 */ /* 0x000fe200078e0011 */
[----:B------:R-:W-:Y:S01]  /*9f60*/  SHF.R.U32.HI R0, RZ, R0, R7 ;  /* 0x00000000ff007219 */ /* 0x000fe20000011607 */
[----:B-1----:R-:W-:Y:S01]  /*9f70*/  IMAD.MOV R14, RZ, RZ, -R14 ;  /* 0x000000ffff0e7224 */ /* 0x002fe200078e0a0e */
[----:B------:R-:W-:Y:S01]  /*9f80*/  IADD3 R5, P0, RZ, -R11, RZ ;  /* 0x8000000bff057210 */ /* 0x000fe20007f1e0ff */
[----:B------:R-:W-:Y:S01]  /*9f90*/  ULDC UR4, c[0x0][0x154] ;  /* 0x0000550000047ab9 */ /* 0x000fe20000000800 */
[----:B------:R-:W-:Y:S01]  /*9fa0*/  IMAD.MOV.U32 R7, RZ, RZ, 0x1 ;  /* 0x00000001ff077424 */ /* 0x000fe200078e00ff */
[----:B------:R-:W1:Y:S01]  /*9fb0*/  LDC R4, c[0x0][0x618] ;  /* 0x00018600ff047b82 */ /* 0x000e620000000800 */
[----:B------:R-:W-:Y:S02]  /*9fc0*/  IMAD R22, R15, R14, R10 ;  /* 0x0000000e0f167224 */ /* 0x000fe400078e020a */
[----:B------:R-:W-:-:S04]  /*9fd0*/  IMAD.X R3, RZ, RZ, ~R0, P0 ;  /* 0x000000ffff037224 */ /* 0x000fc800000e0e00 */
[-C--:B--2---:R-:W-:Y:S01]  /*9fe0*/  IMAD R0, R3, R12.reuse, RZ ;  /* 0x0000000c03007224 */ /* 0x084fe200078e02ff */
[----:B------:R-:W2:Y:S01]  /*9ff0*/  LDC R6, c[0x0][0x608] ;  /* 0x00018200ff067b82 */ /* 0x000ea20000000800 */
[----:B0-----:R-:W-:-:S04]  /*a000*/  IMAD.WIDE.U32 R2, R5, R12, R18 ;  /* 0x0000000c05027225 */ /* 0x001fc800078e0012 */
[----:B------:R-:W-:Y:S01]  /*a010*/  IMAD R5, R5, R13, R0 ;  /* 0x0000000d05057224 */ /* 0x000fe200078e0200 */
[----:B------:R-:W-:Y:S02]  /*a020*/  I2FP.F32.U32 R0, R20 ;  /* 0x0000001400007245 */ /* 0x000fe40000201000 */
[----:B------:R-:W0:Y:S01]  /*a030*/  LDC R24, c[0x0][0x658] ;  /* 0x00019600ff187b82 */ /* 0x000e220000000800 */
[----:B------:R-:W-:Y:S01]  /*a040*/  IMAD.IADD R3, R3, 0x1, R5 ;  /* 0x0000000103037824 */ /* 0x000fe200078e0205 */
[----:B---3--:R-:W-:Y:S01]  /*a050*/  ISETP.NE.U32.AND P0, PT, R26, RZ, PT ;  /* 0x000000ff1a00720c */ /* 0x008fe20003f05070 */
[----:B------:R-:W-:Y:S01]  /*a060*/  FMUL R0, R0, UR4 ;  /* 0x0000000400007c20 */ /* 0x000fe20008400000 */
[----:B------:R-:W-:Y:S02]  /*a070*/  IMAD.MOV.U32 R5, RZ, RZ, -0x1 ;  /* 0xffffffffff057424 */ /* 0x000fe400078e00ff */
[----:B------:R-:W-:Y:S01]  /*a080*/  ISETP.NE.AND.EX P0, PT, R27, RZ, PT, P0 ;  /* 0x000000ff1b00720c */ /* 0x000fe20003f05300 */
[----:B------:R3:W4:Y:S01]  /*a090*/  F2I.U32.TRUNC.NTZ R12, R0 ;  /* 0x00000000000c7305 */ /* 0x000722000020f000 */
[----:B------:R-:W3:Y:S01]  /*a0a0*/  LDC R15, c[0x0][0x148] ;  /* 0x00005200ff0f7b82 */ /* 0x000ee20000000800 */
[----:B-1----:R-:W-:-:S02]  /*a0b0*/  SHF.R.U64 R10, R2, R4, R3 ;  /* 0x00000004020a7219 */ /* 0x002fc40000001203 */
[----:B------:R-:W-:-:S05]  /*a0c0*/  SHF.R.U32.HI R3, RZ, R4, R3 ;  /* 0x00000004ff037219 */ /* 0x000fca0000011603 */
[----:B------:R-:W1:Y:S01]  /*a0d0*/  LDC R14, c[0x0][0x600] ;  /* 0x00018000ff0e7b82 */ /* 0x000e620000000800 */
[-CC-:B--2---:R-:W-:Y:S02]  /*a0e0*/  SHF.R.U64 R8, R10, R6.reuse, R3.reuse ;  /* 0x000000060a087219 */ /* 0x184fe40000001203 */
[----:B------:R-:W-:-:S05]  /*a0f0*/  SHF.R.U32.HI R3, RZ, R6, R3 ;  /* 0x00000006ff037219 */ /* 0x000fca0000011603 */
[----:B------:R-:W2:Y:S01]  /*a100*/  LDC R21, c[0x0][0x648] ;  /* 0x00019200ff157b82 */ /* 0x000ea20000000800 */
[-CC-:B0-----:R-:W-:Y:S02]  /*a110*/  SHF.R.U64 R13, R8, R24.reuse, R3.reuse ;  /* 0x00000018080d7219 */ /* 0x181fe40000001203 */
[-C--:B------:R-:W-:Y:S02]  /*a120*/  SHF.L.U32 R5, R5, R24.reuse, RZ ;  /* 0x0000001805057219 */ /* 0x080fe400000006ff */
[-C--:B------:R-:W-:Y:S01]  /*a130*/  SHF.R.U32.HI R3, RZ, R24.reuse, R3 ;  /* 0x00000018ff037219 */ /* 0x080fe20000011603 */
[----:B------:R-:W-:Y:S01]  /*a140*/  IMAD.MOV.U32 R2, RZ, RZ, R13 ;  /* 0x000000ffff027224 */ /* 0x000fe200078e000d */
[----:B------:R-:W-:Y:S01]  /*a150*/  SHF.L.U32 R24, R7, R24, RZ ;  /* 0x0000001807187219 */ /* 0x000fe200000006ff */
[----:B------:R-:W0:Y:S01]  /*a160*/  LDC R25, c[0x0][0x638] ;  /* 0x00018e00ff197b82 */ /* 0x000e220000000800 */
[----:B------:R-:W-:-:S07]  /*a170*/  LOP3.LUT R19, RZ, R5, RZ, 0x33, !PT ;  /* 0x00000005ff137212 */ /* 0x000fce00078e33ff */
[----:B------:R-:W0:Y:S01]  /*a180*/  LDC R28, c[0x0][0x610] ;  /* 0x00018400ff1c7b82 */ /* 0x000e220000000800 */
[----:B----4-:R-:W-:Y:S05]  /*a190*/  @!P0 BRA `(.L_x_289) ;  /* 0x0000000000288947 */ /* 0x010fea0003800000 */
[----:B---3--:R-:W3:Y:S02]  /*a1a0*/  LDC R0, c[0x0][0x64c] ;  /* 0x00019300ff007b82 */ /* 0x008ee40000000800 */
[----:B---3--:R-:W-:-:S05]  /*a1b0*/  IADD3 R7, P0, R13, R0, RZ ;  /* 0x000000000d077210 */ /* 0x008fca0007f1e0ff */
        /* <DEDUP_REMOVED lines=8> */
.L_x_289:
[----:B------:R-:W4:Y:S01]  /*a240*/  LDC R4, c[0x0][0x65c] ;  /* 0x00019700ff047b82 */ /* 0x000f220000000800 */
[----:B--23--:R-:W-:Y:S01]  /*a250*/  SHF.R.U64 R0, R2, R21, R3 ;  /* 0x0000001502007219 */ /* 0x00cfe20000001203 */
[----:B-1----:R-:W-:Y:S01]  /*a260*/  VIADD R3, R14, 0xffffffff ;  /* 0xffffffff0e037836 */ /* 0x002fe20000000000 */
[----:B------:R-:W-:Y:S01]  /*a270*/  LOP3.LUT R19, R8, R19, RZ, 0xc0, !PT ;  /* 0x0000001308137212 */ /* 0x000fe200078ec0ff */
[----:B------:R-:W-:Y:S02]  /*a280*/  IMAD.MOV R12, RZ, RZ, -R12 ;  /* 0x000000ffff0c7224 */ /* 0x000fe400078e0a0c */
[----:B------:R-:W-:Y:S01]  /*a290*/  IMAD.MOV R2, RZ, RZ, -R0 ;  /* 0x000000ffff027224 */ /* 0x000fe200078e0a00 */
[----:B------:R-:W-:Y:S01]  /*a2a0*/  LOP3.LUT R3, R10, R3, RZ, 0xc0, !PT ;  /* 0x000000030a037212 */ /* 0x000fe200078ec0ff */
[----:B------:R-:W-:Y:S02]  /*a2b0*/  IMAD R19, R24, R0, R19 ;  /* 0x0000000018137224 */ /* 0x000fe400078e0213 */
[----:B0-----:R-:W-:-:S04]  /*a2c0*/  IMAD R0, R2, R25, R13 ;  /* 0x0000001902007224 */ /* 0x001fc800078e020d */
[----:B------:R-:W-:Y:S01]  /*a2d0*/  IMAD R2, R0, R14, R3 ;  /* 0x0000000e00027224 */ /* 0x000fe200078e0203 */
[----:B----4-:R-:W-:Y:S01]  /*a2e0*/  ISETP.NE.AND P0, PT, R4, 0x1, PT ;  /* 0x000000010400780c */ /* 0x010fe20003f05270 */
[----:B------:R-:W-:-:S05]  /*a2f0*/  IMAD.MOV.U32 R4, RZ, RZ, 0x1 ;  /* 0x00000001ff047424 */ /* 0x000fca00078e00ff */
[----:B------:R-:W-:-:S07]  /*a300*/  PRMT R0, R4, 0x7610, R0 ;  /* 0x0000761004007816 */ /* 0x000fce0000000000 */
[----:B------:R-:W-:-:S04]  /*a310*/  @P0 IMAD R22, R15, R12, R20 ;  /* 0x0000000c0f160224 */ /* 0x000fc800078e0214 */
[----:B------:R-:W-:-:S05]  /*a320*/  IMAD R19, R19, R28, R22 ;  /* 0x0000001c13137224 */ /* 0x000fca00078e0216 */
[----:B------:R-:W-:Y:S02]  /*a330*/  SEL R22, R2, R19, !P0 ;  /* 0x0000001302167207 */ /* 0x000fe40004000000 */
[----:B------:R-:W-:Y:S01]  /*a340*/  SEL R19, R19, R2, !P0 ;  /* 0x0000000213137207 */ /* 0x000fe20004000000 */
[----:B------:R-:W-:-:S07]  /*a350*/  IMAD.MOV.U32 R2, RZ, RZ, R11 ;  /* 0x000000ffff027224 */ /* 0x000fce00078e000b */
.L_x_287:
[----:B------:R-:W-:Y:S02]  /*a360*/  LOP3.LUT P0, RZ, R0, 0xff, RZ, 0xc0, !PT ;  /* 0x000000ff00ff7812 */ /* 0x000fe4000780c0ff */
[----:B------:R-:W-:-:S11]  /*a370*/  LOP3.LUT R173, R173, 0x1, RZ, 0x3c, !PT ;  /* 0x00000001adad7812 */ /* 0x000fd600078e3cff */
[----:B------:R-:W-:Y:S05]  /*a380*/  @P0 BRA `(.L_x_290) ;  /* 0xffffff7000300947 */ /* 0x000fea000383ffff */
[----:B------:R-:W-:Y:S05]  /*a390*/  EXIT ;  /* 0x000000000000794d */ /* 0x000fea0003800000 */
.L_x_13:
[----:B------:R-:W-:-:S08]  /*a3a0*/  ISETP.NE.AND P0, PT, R0, RZ, PT ;  /* 0x000000ff0000720c */ /* 0x000fd00003f05270 */
[----:B0-----:R-:W0:-:S00]  /*a3b0*/  USETMAXREG.DEALLOC.CTAPOOL 0x28 ;  /* 0x00000028000079c8 */ /* 0x001e0000080e0500 */
[----:B------:R-:W-:Y:S05]  /*a3c0*/  @P0 EXIT ;  /* 0x000000000000094d */ /* 0x000fea0003800000 */
[----:B0-----:R-:W-:Y:S01]  /*a3d0*/  LOP3.LUT P0, RZ, R8, 0xff, RZ, 0xc0, !PT ;  /* 0x000000ff08ff7812 */ /* 0x001fe2000780c0ff */
[----:B------:R-:W-:Y:S02]  /*a3e0*/  IMAD.MOV.U32 R0, RZ, RZ, 0x1 ;  /* 0x00000001ff007424 */ /* 0x000fe400078e00ff */
[----:B------:R-:W-:-:S10]  /*a3f0*/  IMAD.MOV.U32 R7, RZ, RZ, RZ ;  /* 0x000000ffff077224 */ /* 0x000fd400078e00ff */
[----:B------:R-:W-:Y:S05]  /*a400*/  @!P0 BRA `(.L_x_291) ;  /* 0x0000000c00748947 */ /* 0x000fea0003800000 */
[----:B------:R-:W-:Y:S01]  /*a410*/  LOP3.LUT P0, RZ, R4, 0x1f, RZ, 0xc0, !PT ;  /* 0x0000001f04ff7812 */ /* 0x000fe2000780c0ff */
[----:B------:R-:W-:Y:S01]  /*a420*/  ULDC UR5, c[0x0][0x658] ;  /* 0x0001960000057ab9 */ /* 0x000fe20000000800 */
[----:B------:R-:W-:Y:S01]  /*a430*/  UMOV UR6, 0xffffffff ;  /* 0xffffffff00067882 */ /* 0x000fe20000000000 */
[----:B------:R-:W-:Y:S01]  /*a440*/  BSSY B0, `(.L_x_291) ;  /* 0x00000d9000007945 */ /* 0x000fe20003800000 */
[----:B------:R-:W-:Y:S01]  /*a450*/  USHF.L.U32 UR6, UR6, UR5, URZ ;  /* 0x0000000506067299 */ /* 0x000fe2000800063f */
[C---:B------:R-:W-:Y:S01]  /*a460*/  ISETP.NE.AND P2, PT, R3.reuse, RZ, PT ;  /* 0x000000ff0300720c */ /* 0x040fe20003f45270 */
[----:B------:R-:W-:Y:S01]  /*a470*/  IMAD.MOV.U32 R8, RZ, RZ, 0x1 ;  /* 0x00000001ff087424 */ /* 0x000fe200078e00ff */
[----:B------:R-:W-:Y:S01]  /*a480*/  ISETP.NE.OR P0, PT, R3, RZ, !P0 ;  /* 0x000000ff0300720c */ /* 0x000fe20004705670 */
[----:B------:R-:W-:Y:S01]  /*a490*/  IMAD.MOV.U32 R0, RZ, RZ, 0x1 ;  /* 0x00000001ff007424 */ /* 0x000fe200078e00ff */
[----:B------:R-:W-:Y:S01]  /*a4a0*/  LOP3.LUT R6, R16, 0x2, RZ, 0xfc, !PT ;  /* 0x0000000210067812 */ /* 0x000fe200078efcff */
[----:B------:R-:W-:Y:S01]  /*a4b0*/  IMAD.MOV.U32 R7, RZ, RZ, RZ ;  /* 0x000000ffff077224 */ /* 0x000fe200078e00ff */
[----:B------:R-:W-:Y:S01]  /*a4c0*/  ULDC UR4, c[0x0][0x600] ;  /* 0x0001800000047ab9 */ /* 0x000fe20000000800 */
[----:B------:R-:W-:Y:S01]  /*a4d0*/  UMOV UR7, 0x1 ;  /* 0x0000000100077882 */ /* 0x000fe20000000000 */
[----:B------:R-:W-:-:S02]  /*a4e0*/  UIADD3 UR13, UR37, 0x1, URZ ;  /* 0x00000001250d7890 */ /* 0x000fc4000fffe03f */
[----:B------:R-:W-:Y:S02]  /*a4f0*/  UIADD3 UR4, UR4, -0x1, URZ ;  /* 0xffffffff04047890 */ /* 0x000fe4000fffe03f */
[----:B------:R-:W-:Y:S02]  /*a500*/  USHF.L.U32 UR5, UR7, UR5, URZ ;  /* 0x0000000507057299 */ /* 0x000fe4000800063f */
[----:B------:R-:W-:Y:S01]  /*a510*/  ULOP3.LUT UR6, URZ, UR6, URZ, 0x33, !UPT ;  /* 0x000000063f067292 */ /* 0x000fe2000f8e333f */
[----:B------:R-:W-:-:S11]  /*a520*/  ULDC.64 UR38, c[0x0][0x198] ;  /* 0x0000660000267ab9 */ /* 0x000fd60000000a00 */
.L_x_303:
[----:B------:R-:W-:-:S03]  /*a530*/  UMOV UR7, 0xffffffff ;  /* 0xffffffff00077882 */ /* 0x000fc60000000000 */
[----:B------:R-:W-:Y:S05]  /*a540*/  BRA.DIV UR7, `(.L_x_292) ;  /* 0x00000012075c7947 */ /* 0x000fea000b800000 */
[----:B------:R-:W-:-:S13]  /*a550*/  ELECT P6, URZ, PT ;  /* 0x00000000003f782f */ /* 0x000fda00038c0000 */
.L_x_317:
[----:B------:R-:W-:Y:S04]  /*a560*/  BSSY B1, `(.L_x_293) ;  /* 0x000004e000017945 */ /* 0x000fe80003800000 */
[----:B------:R-:W-:Y:S05]  /*a570*/  @!P6 BRA `(.L_x_294) ;  /* 0x000000040030e947 */ /* 0x000fea0003800000 */
[----:B------:R-:W0:Y:S02]  /*a580*/  LDC R3, c[0x0][0x28c] ;  /* 0x0000a300ff037b82 */ /* 0x000e240000000800 */
[----:B0-----:R-:W-:-:S13]  /*a590*/  ISETP.GE.AND P1, PT, R3, 0x1, PT ;  /* 0x000000010300780c */ /* 0x001fda0003f26270 */
[----:B------:R-:W-:Y:S05]  /*a5a0*/  @!P1 BRA `(.L_x_294) ;  /* 0x0000000400249947 */ /* 0x000fea0003800000 */
[----:B------:R-:W-:Y:S02]  /*a5b0*/  IMAD.SHL.U32 R22, R22, 0x100, RZ ;  /* 0x0000010016167824 */ /* 0x000fe400078e00ff */
[----:B------:R-:W-:Y:S02]  /*a5c0*/  IMAD.SHL.U32 R19, R19, 0x40, RZ ;  /* 0x0000004013137824 */ /* 0x000fe400078e00ff */
[----:B------:R-:W-:Y:S02]  /*a5d0*/  IMAD.MOV.U32 R12, RZ, RZ, RZ ;  /* 0x000000ffff0c7224 */ /* 0x000fe400078e00ff */
[----:B------:R-:W-:Y:S02]  /*a5e0*/  IMAD.U32 R13, RZ, RZ, UR13 ;  /* 0x0000000dff0d7e24 */ /* 0x000fe4000f8e00ff */
[----:B------:R-:W-:Y:S02]  /*a5f0*/  IMAD.MOV.U32 R3, RZ, RZ, R0 ;  /* 0x000000ffff037224 */ /* 0x000fe400078e0000 */
[----:B------:R-:W-:-:S02]  /*a600*/  IMAD.MOV.U32 R4, RZ, RZ, R7 ;  /* 0x000000ffff047224 */ /* 0x000fc400078e0007 */
[C---:B------:R-:W-:Y:S02]  /*a610*/  VIADD R14, R22.reuse, 0x40 ;  /* 0x00000040160e7836 */ /* 0x040fe40000000000 */
[C---:B------:R-:W-:Y:S02]  /*a620*/  VIADD R15, R22.reuse, 0x80 ;  /* 0x00000080160f7836 */ /* 0x040fe40000000000 */
[----:B------:R-:W-:-:S07]  /*a630*/  VIADD R20, R22, 0xc0 ;  /* 0x000000c016147836 */ /* 0x000fce0000000000 */
.L_x_298:
[----:B------:R-:W0:Y:S01]  /*a640*/  S2R R10, SR_CgaCtaId ;  /* 0x00000000000a7919 */ /* 0x000e220000008800 */
[----:B------:R-:W-:Y:S01]  /*a650*/  MOV R5, 0x400 ;  /* 0x0000040000057802 */ /* 0x000fe20000000f00 */
[----:B------:R-:W1:Y:S03]  /*a660*/  @!P2 LDC R9, c[0x0][0x500] ;  /* 0x00014000ff09ab82 */ /* 0x000e660000000800 */
[----:B0-----:R-:W-:Y:S02]  /*a670*/  LEA R11, R10, R5, 0x18 ;  /* 0x000000050a0b7211 */ /* 0x001fe400078ec0ff */
[----:B------:R-:W-:-:S03]  /*a680*/  SHF.L.U32 R5, R3, 0x1f, RZ ;  /* 0x0000001f03057819 */ /* 0x000fc600000006ff */
[----:B------:R-:W-:-:S04]  /*a690*/  IMAD R10, R4, 0x8, R11 ;  /* 0x00000008040a7824 */ /* 0x000fc800078e020b */
[----:B------:R-:W0:Y:S02]  /*a6a0*/  SYNCS.PHASECHK.TRANS64.TRYWAIT P1, [R10+URZ+0x28], R5 ;  /* 0x000028050a0075a7 */ /* 0x000e24000802017f */
[----:B01----:R-:W-:Y:S05]  /*a6b0*/  @!P1 BRA `(.L_x_295) ;  /* 0x0000001000209947 */ /* 0x003fea0003800000 */
.L_x_318:
[----:B0-----:R-:W-:Y:S01]  /*a6c0*/  PRMT R5, R6, 0x9910, RZ ;  /* 0x0000991006057816 */ /* 0x001fe200000000ff */
[----:B------:R0:W-:Y:S03]  /*a6d0*/  @!P2 SYNCS.ARRIVE.TRANS64 RZ, [R10+URZ], R9 ;  /* 0x000000090affa9a7 */ /* 0x0001e6000800003f */
[----:B------:R-:W-:-:S13]  /*a6e0*/  ISETP.NE.AND P1, PT, R5, 0x2, PT ;  /* 0x000000020500780c */ /* 0x000fda0003f25270 */
[----:B0-----:R-:W-:Y:S05]  /*a6f0*/  @P1 BRA `(.L_x_296) ;  /* 0x0000000000041947 */ /* 0x001fea0003800000 */
[----:B------:R-:W-:Y:S01]  /*a700*/  BPT.TRAP 0x1 ;  /* 0x000000040000795c */ /* 0x000fe20000300000 */
.L_x_296:
[----:B------:R-:W-:Y:S05]  /*a710*/  @P0 BRA `(.L_x_297) ;  /* 0x0000000000040947 */ /* 0x000fea0003800000 */
[----:B------:R-:W-:Y:S01]  /*a720*/  BPT.TRAP 0x1 ;  /* 0x000000040000795c */ /* 0x000fe20000300000 */
.L_x_297:
[--C-:B------:R-:W-:Y:S01]  /*a730*/  IMAD R5, R4, 0x2000, R11.reuse ;  /* 0x0000200004057824 */ /* 0x100fe200078e020b */
[----:B------:R-:W-:Y:S01]  /*a740*/  R2UR UR43, R12 ;  /* 0x000000000c2b72ca */ /* 0x000fe200000e0000 */
[----:B------:R-:W-:Y:S01]  /*a750*/  IMAD R11, R4, 0x8000, R11 ;  /* 0x00008000040b7824 */ /* 0x000fe200078e020b */
[----:B------:R-:W-:Y:S01]  /*a760*/  R2UR UR9, R10 ;  /* 0x000000000a0972ca */ /* 0x000fe200000e0000 */
[----:B------:R-:W-:Y:S01]  /*a770*/  UIADD3 UR14, UP0, UR38, 0xf0, URZ ;  /* 0x000000f0260e7890 */ /* 0x000fe2000ff1e03f */
[----:B------:R-:W-:Y:S01]  /*a780*/  R2UR UR7, R5 ;  /* 0x00000000050772ca */ /* 0x000fe200000e0000 */
[----:B------:R-:W-:Y:S01]  /*a790*/  VIADD R13, R13, 0xffffffff ;  /* 0xffffffff0d0d7836 */ /* 0x000fe20000000000 */
[----:B------:R-:W-:Y:S01]  /*a7a0*/  R2UR UR16, R11 ;  /* 0x000000000b1072ca */ /* 0x000fe200000e0000 */
[----:B------:R-:W-:Y:S01]  /*a7b0*/  UIADD3 UR22, UP1, UR38, 0x1f0, URZ ;  /* 0x000001f026167890 */ /* 0x000fe2000ff3e03f */
[----:B------:R-:W-:Y:S01]  /*a7c0*/  R2UR UR12, R2 ;  /* 0x00000000020c72ca */ /* 0x000fe200000e0000 */
[----:B------:R-:W-:Y:S01]  /*a7d0*/  UIADD3.X UR15, URZ, UR39, URZ, UP0, !UPT ;  /* 0x000000273f0f7290 */ /* 0x000fe200087fe43f */
[----:B------:R-:W-:Y:S01]  /*a7e0*/  R2UR UR11, R19 ;  /* 0x00000000130b72ca */ /* 0x000fe200000e0000 */
[----:B------:R-:W-:Y:S01]  /*a7f0*/  UIADD3.X UR23, URZ, UR39, URZ, UP1, !UPT ;  /* 0x000000273f177290 */ /* 0x000fe20008ffe43f */
[----:B------:R-:W-:Y:S01]  /*a800*/  R2UR UR42, R22 ;  /* 0x00000000162a72ca */ /* 0x000fe200000e0000 */
[----:B------:R-:W-:Y:S01]  /*a810*/  VIADD R4, R4, 0x1 ;  /* 0x0000000104047836 */ /* 0x000fe20000000000 */
[----:B------:R-:W-:Y:S01]  /*a820*/  R2UR UR34, R14 ;  /* 0x000000000e2272ca */ /* 0x000fe200000e0000 */
[----:B------:R-:W-:Y:S01]  /*a830*/  UMOV UR30, 0x0 ;  /* 0x00000000001e7882 */ /* 0x000fe20000000000 */
[----:B------:R-:W-:Y:S01]  /*a840*/  R2UR UR26, R15 ;  /* 0x000000000f1a72ca */ /* 0x000fe200000e0000 */
[----:B------:R-:W-:Y:S01]  /*a850*/  UIADD3 UR8, UR7, 0x180, URZ ;  /* 0x0000018007087890 */ /* 0x000fe2000fffe03f */
[----:B------:R-:W-:Y:S01]  /*a860*/  R2UR UR18, R20 ;  /* 0x00000000141272ca */ /* 0x000fe200000e0000 */
[----:B------:R-:W-:Y:S01]  /*a870*/  UIADD3 UR40, UR16, 0xa180, URZ ;  /* 0x0000a18010287890 */ /* 0x000fe2000fffe03f */
[----:B------:R-:W-:Y:S01]  /*a880*/  ISETP.GT.AND P3, PT, R13, 0x1, PT ;  /* 0x000000010d00780c */ /* 0x000fe20003f64270 */
[----:B------:R-:W-:Y:S01]  /*a890*/  UIADD3 UR32, UR16, 0xc180, URZ ;  /* 0x0000c18010207890 */ /* 0x000fe2000fffe03f */
[----:B------:R-:W-:Y:S01]  /*a8a0*/  ISETP.NE.AND P1, PT, R4, 0x5, PT ;  /* 0x000000050400780c */ /* 0x000fe20003f25270 */
[----:B------:R-:W-:Y:S01]  /*a8b0*/  UIADD3 UR24, UR16, 0xe180, URZ ;  /* 0x0000e18010187890 */ /* 0x000fe2000fffe03f */
[----:B------:R-:W-:Y:S01]  /*a8c0*/  VIADD R12, R12, 0x40 ;  /* 0x000000400c0c7836 */ /* 0x000fe20000000000 */
[----:B------:R-:W-:Y:S01]  /*a8d0*/  UIADD3 UR16, UR16, 0x10180, URZ ;  /* 0x0001018010107890 */ /* 0x000fe2000fffe03f */
[----:B------:R-:W-:Y:S01]  /*a8e0*/  SEL R10, RZ, 0x1, P1 ;  /* 0x00000001ff0a7807 */ /* 0x000fe20000800000 */
[----:B------:R-:W-:Y:S01]  /*a8f0*/  UMOV UR31, 0x10000000 ;  /* 0x10000000001f7882 */ /* 0x000fe20000000000 */
[----:B------:R-:W-:Y:S01]  /*a900*/  UMOV UR10, UR43 ;  /* 0x0000002b000a7c82 */ /* 0x000fe20008000000 */
[----:B------:R-:W-:Y:S01]  /*a910*/  UMOV UR41, UR9 ;  /* 0x0000000900297c82 */ /* 0x000fe20008000000 */
[----:B------:R-:W-:Y:S01]  /*a920*/  UMOV UR44, UR12 ;  /* 0x0000000c002c7c82 */ /* 0x000fe20008000000 */
[----:B------:R-:W-:Y:S01]  /*a930*/  UMOV UR33, UR9 ;  /* 0x0000000900217c82 */ /* 0x000fe20008000000 */
[----:B------:R-:W-:Y:S01]  /*a940*/  UMOV UR35, UR43 ;  /* 0x0000002b00237c82 */ /* 0x000fe20008000000 */
[----:B------:R-:W-:Y:S01]  /*a950*/  UMOV UR36, UR12 ;  /* 0x0000000c00247c82 */ /* 0x000fe20008000000 */
[----:B------:R0:W-:Y:S01]  /*a960*/  UTMALDG.3D [UR8], [UR14], desc[UR30] ;  /* 0x00001e080e0075b4 */ /* 0x0001e20008011000 */
[----:B------:R-:W-:Y:S01]  /*a970*/  UMOV UR25, UR9 ;  /* 0x0000000900197c82 */ /* 0x000fe20008000000 */
[----:B------:R-:W-:Y:S01]  /*a980*/  UMOV UR27, UR43 ;  /* 0x0000002b001b7c82 */ /* 0x000fe20008000000 */
[----:B------:R-:W-:Y:S01]  /*a990*/  UMOV UR28, UR12 ;  /* 0x0000000c001c7c82 */ /* 0x000fe20008000000 */
[----:B------:R-:W-:Y:S01]  /*a9a0*/  UMOV UR17, UR9 ;  /* 0x0000000900117c82 */ /* 0x000fe20008000000 */
[----:B------:R-:W-:Y:S01]  /*a9b0*/  UMOV UR19, UR43 ;  /* 0x0000002b00137c82 */ /* 0x000fe20008000000 */
[----:B------:R-:W-:Y:S01]  /*a9c0*/  UMOV UR20, UR12 ;  /* 0x0000000c00147c82 */ /* 0x000fe20008000000 */
[----:B------:R-:W-:Y:S01]  /*a9d0*/  LOP3.LUT R3, R3, R10, RZ, 0x3c, !PT ;  /* 0x0000000a03037212 */ /* 0x000fe200078e3cff */
[----:B------:R0:W-:Y:S01]  /*a9e0*/  UTMALDG.3D [UR40], [UR22], desc[UR30] ;  /* 0x00001e28160075b4 */ /* 0x0001e20008011000 */
[----:B------:R-:W-:Y:S01]  /*a9f0*/  SEL R4, R4, RZ, P1 ;  /* 0x000000ff04047207 */ /* 0x000fe20000800000 */
[----:B------:R0:W-:Y:S01]  /*aa00*/  UTMALDG.3D [UR32], [UR22], desc[UR30] ;  /* 0x00001e20160075b4 */ /* 0x0001e20008011000 */
[----:B------:R0:W-:Y:S01]  /*aa10*/  UTMALDG.3D [UR24], [UR22], desc[UR30] ;  /* 0x00001e18160075b4 */ /* 0x0001e20008011000 */
[----:B------:R0:W-:Y:S02]  /*aa20*/  UTMALDG.3D [UR16], [UR22], desc[UR30] ;  /* 0x00001e10160075b4 */ /* 0x0001e40008011000 */
[----:B0-----:R-:W-:Y:S05]  /*aa30*/  @P3 BRA `(.L_x_298) ;  /* 0xfffffffc00003947 */ /* 0x001fea000383ffff */
.L_x_294:
[----:B------:R-:W-:Y:S05]  /*aa40*/  BSYNC B1 ;  /* 0x0000000000017941 */ /* 0x000fea0003800000 */
.L_x_293:
[----:B------:R-:W2:Y:S01]  /*aa50*/  LDL.64 R10, [R1] ;  /* 0x00000000010a7983 */ /* 0x000ea20000100a00 */
[----:B------:R-:W-:Y:S01]  /*aa60*/  LOP3.LUT P4, RZ, R8, 0xff, RZ, 0xc0, !PT ;  /* 0x000000ff08ff7812 */ /* 0x000fe2000788c0ff */
[----:B------:R-:W-:Y:S01]  /*aa70*/  VIADD R4, R7, UR37 ;  /* 0x0000002507047c36 */ /* 0x000fe20008000000 */
[----:B------:R-:W-:Y:S01]  /*aa80*/  ULDC.64 UR8, c[0x0][0x650] ;  /* 0x0001940000087ab9 */ /* 0x000fe20000000a00 */
[----:B------:R-:W-:Y:S01]  /*aa90*/  IMAD.U32 R7, RZ, RZ, UR37 ;  /* 0x00000025ff077e24 */ /* 0x000fe2000f8e00ff */
[----:B------:R-:W-:Y:S01]  /*aaa0*/  UISETP.GE.U32.AND UP0, UPT, UR37, 0x5, UPT ;  /* 0x000000052500788c */ /* 0x000fe2000bf06070 */
[----:B------:R-:W-:Y:S01]  /*aab0*/  BSSY B1, `(.L_x_299) ;  /* 0x000006f000017945 */ /* 0x000fe20003800000 */
[----:B------:R-:W-:Y:S01]  /*aac0*/  ISETP.GT.U32.AND P1, PT, R4, 0x4, PT ;  /* 0x000000040400780c */ /* 0x000fe20003f24070 */
[----:B------:R-:W-:Y:S01]  /*aad0*/  IMAD.MOV.U32 R19, RZ, RZ, -0x1 ;  /* 0xffffffffff137424 */ /* 0x000fe200078e00ff */
[----:B------:R-:W-:Y:S01]  /*aae0*/  PRMT R8, RZ, 0x7610, R8 ;  /* 0x00007610ff087816 */ /* 0x000fe20000000008 */
[----:B------:R-:W-:Y:S01]  /*aaf0*/  IMAD.MOV.U32 R22, RZ, RZ, -0x1 ;  /* 0xffffffffff167424 */ /* 0x000fe200078e00ff */
[----:B------:R-:W-:-:S02]  /*ab00*/  ISETP.LT.U32.AND P1, PT, R7, 0x5, P1 ;  /* 0x000000050700780c */ /* 0x000fc40000f21070 */
[----:B------:R-:W-:Y:S01]  /*ab10*/  PLOP3.LUT P3, PT, PT, PT, UP0, 0x80, 0x0 ;  /* 0x000000000000781c */ /* 0x000fe20003f6f008 */
[----:B------:R-:W0:Y:S01]  /*ab20*/  @P4 S2R R3, SR_CgaCtaId ;  /* 0x0000000000034919 */ /* 0x000e220000008800 */
[----:B------:R-:W-:-:S04]  /*ab30*/  @P4 MOV R2, 0x400 ;  /* 0x0000040000024802 */ /* 0x000fc80000000f00 */
[----:B0-----:R-:W-:Y:S01]  /*ab40*/  @P4 LEA R5, R3, R2, 0x18 ;  /* 0x0000000203054211 */ /* 0x001fe200078ec0ff */
[----:B------:R-:W-:-:S03]  /*ab50*/  IMAD.WIDE.U32 R2, R4, -0x33333333, RZ ;  /* 0xcccccccd04027825 */ /* 0x000fc600078e00ff */
[----:B------:R0:W-:Y:S01]  /*ab60*/  @P4 SYNCS.ARRIVE.TRANS64.A1T0 RZ, [R5+URZ+0x88], RZ ;  /* 0x000088ff05ff49a7 */ /* 0x0001e2000810003f */
[----:B------:R-:W-:Y:S01]  /*ab70*/  IMAD.MOV.U32 R2, RZ, RZ, -0x1 ;  /* 0xffffffffff027424 */ /* 0x000fe200078e00ff */
[----:B0-----:R-:W-:Y:S02]  /*ab80*/  SHF.R.U32.HI R5, RZ, 0x2, R3 ;  /* 0x00000002ff057819 */ /* 0x001fe40000011603 */
[----:B------:R-:W-:-:S03]  /*ab90*/  SEL R3, RZ, 0x1, !P1 ;  /* 0x00000001ff037807 */ /* 0x000fc60004800000 */
[----:B------:R-:W-:Y:S01]  /*aba0*/  IMAD R7, R5, -0x5, R4 ;  /* 0xfffffffb05077824 */ /* 0x000fe200078e0204 */
[----:B------:R-:W-:Y:S02]  /*abb0*/  LOP3.LUT R0, R0, R3, RZ, 0x3c, !PT ;  /* 0x0000000300007212 */ /* 0x000fe400078e3cff */
[----:B------:R-:W-:Y:S02]  /*abc0*/  PRMT R3, RZ, 0x7610, R3 ;  /* 0x00007610ff037816 */ /* 0x000fe40000000003 */
[----:B------:R-:W-:Y:S02]  /*abd0*/  @P3 LOP3.LUT R0, R0, 0x1, R5, 0x78, !PT ;  /* 0x0000000100003812 */ /* 0x000fe400078e7805 */
[----:B--2---:R-:W-:-:S04]  /*abe0*/  IADD3 R18, P4, R18, R10, RZ ;  /* 0x0000000a12127210 */ /* 0x004fc80007f9e0ff */
[----:B------:R-:W-:Y:S01]  /*abf0*/  ISETP.GE.U32.AND P1, PT, R18, UR8, PT ;  /* 0x0000000812007c0c */ /* 0x000fe2000bf26070 */
[----:B------:R-:W-:-:S05]  /*ac00*/  IMAD.X R17, R17, 0x1, R23, P4 ;  /* 0x0000000111117824 */ /* 0x000fca00020e0617 */
[----:B------:R-:W-:-:S13]  /*ac10*/  ISETP.GE.U32.AND.EX P1, PT, R17, UR9, PT, P1 ;  /* 0x0000000911007c0c */ /* 0x000fda000bf26110 */
[----:B------:R-:W-:Y:S05]  /*ac20*/  @P1 BRA `(.L_x_300) ;  /* 0x00000004005c1947 */ /* 0x000fea0003800000 */
[----:B------:R-:W0:Y:S01]  /*ac30*/  S2R R11, SR_CTAID.X ;  /* 0x00000000000b7919 */ /* 0x000e220000002500 */
[----:B------:R-:W-:Y:S01]  /*ac40*/  ULDC.64 UR8, c[0x0][0x628] ;  /* 0x00018a0000087ab9 */ /* 0x000fe20000000a00 */
[----:B------:R-:W1:Y:S01]  /*ac50*/  LDC R12, c[0x0][0x144] ;  /* 0x00005100ff0c7b82 */ /* 0x000e620000000800 */
[----:B------:R-:W-:Y:S01]  /*ac60*/  ISETP.NE.U32.AND P1, PT, RZ, UR8, PT ;  /* 0x00000008ff007c0c */ /* 0x000fe2000bf25070 */
[----:B------:R-:W2:Y:S01]  /*ac70*/  S2R R9, SR_CTAID.Y ;  /* 0x0000000000097919 */ /* 0x000ea20000002600 */
[----:B------:R-:W-:Y:S01]  /*ac80*/  ULDC UR7, c[0x0][0x150] ;  /* 0x0000540000077ab9 */ /* 0x000fe20000000800 */
[----:B------:R-:W-:Y:S01]  /*ac90*/  ULDC UR10, c[0x0][0x630] ;  /* 0x00018c00000a7ab9 */ /* 0x000fe20000000800 */
[----:B------:R-:W-:Y:S01]  /*aca0*/  ISETP.NE.AND.EX P1, PT, RZ, UR9, PT, P1 ;  /* 0x00000009ff007c0c */ /* 0x000fe2000bf25310 */
[----:B------:R-:W-:Y:S01]  /*acb0*/  IMAD.MOV.U32 R2, RZ, RZ, R18 ;  /* 0x000000ffff027224 */ /* 0x000fe200078e0012 */
[----:B0-----:R-:W-:-:S05]  /*acc0*/  I2FP.F32.U32 R3, R11 ;  /* 0x0000000b00037245 */ /* 0x001fca0000201000 */
[----:B------:R-:W-:Y:S01]  /*acd0*/  FMUL R14, R3, UR7 ;  /* 0x00000007030e7c20 */ /* 0x000fe20008400000 */
[----:B------:R-:W-:-:S05]  /*ace0*/  IMAD.MOV.U32 R3, RZ, RZ, R17 ;  /* 0x000000ffff037224 */ /* 0x000fca00078e0011 */
[----:B--2---:R-:W-:Y:S05]  /*acf0*/  @!P1 BRA `(.L_x_301) ;  /* 0x0000000000289947 */ /* 0x004fea0003800000 */
[----:B------:R-:W-:Y:S02]  /*ad00*/  ULDC UR7, c[0x0][0x634] ;  /* 0x00018d0000077ab9 */ /* 0x000fe40000000800 */
[----:B------:R-:W-:-:S05]  /*ad10*/  IADD3 R3, P1, R18, UR7, RZ ;  /* 0x0000000712037c10 */ /* 0x000fca000ff3e0ff */
[----:B------:R-:W-:-:S04]  /*ad20*/  IMAD.X R13, RZ, RZ, R17, P1 ;  /* 0x000000ffff0d7224 */ /* 0x000fc800008e0611 */
[----:B------:R-:W-:-:S04]  /*ad30*/  IMAD.WIDE.U32 R4, R13, UR8, RZ ;  /* 0x000000080d047c25 */ /* 0x000fc8000f8e00ff */
[----:B------:R-:W-:-:S04]  /*ad40*/  IMAD.WIDE.U32 R4, P1, R3, UR9, R4 ;  /* 0x0000000903047c25 */ /* 0x000fc8000f820004 */
[----:B------:R-:W-:-:S04]  /*ad50*/  IMAD.WIDE.U32 R2, R3, UR8, RZ ;  /* 0x0000000803027c25 */ /* 0x000fc8000f8e00ff */
[----:B------:R-:W-:Y:S01]  /*ad60*/  IMAD.MOV.U32 R2, RZ, RZ, R5 ;  /* 0x000000ffff027224 */ /* 0x000fe200078e0005 */
[----:B------:R-:W-:Y:S01]  /*ad70*/  IADD3 RZ, P3, R3, R4, RZ ;  /* 0x0000000403ff7210 */ /* 0x000fe20007f7e0ff */
[----:B------:R-:W-:-:S04]  /*ad80*/  IMAD.X R3, RZ, RZ, RZ, P1 ;  /* 0x000000ffff037224 */ /* 0x000fc800008e06ff */
[----:B------:R-:W-:-:S08]  /*ad90*/  IMAD.WIDE.U32.X R2, R13, UR9, R2, P3 ;  /* 0x000000090d027c25 */ /* 0x000fd000098e0402 */
.L_x_301:
[--C-:B------:R-:W-:Y:S01]  /*ada0*/  SHF.R.U64 R10, R2, UR10, R3.reuse ;  /* 0x0000000a020a7c19 */ /* 0x100fe20008001203 */
[----:B------:R-:W0:Y:S01]  /*adb0*/  F2I.U32.TRUNC.NTZ R14, R14 ;  /* 0x0000000e000e7305 */ /* 0x000e22000020f000 */
[----:B------:R-:W-:Y:S01]  /*adc0*/  SHF.R.U32.HI R2, RZ, UR10, R3 ;  /* 0x0000000aff027c19 */ /* 0x000fe20008011603 */
[----:B------:R-:W-:Y:S01]  /*add0*/  ULDC.64 UR8, c[0x0][0x620] ;  /* 0x0001880000087ab9 */ /* 0x000fe20000000a00 */
[----:B------:R-:W-:Y:S01]  /*ade0*/  IADD3 R5, P1, RZ, -R10, RZ ;  /* 0x8000000aff057210 */ /* 0x000fe20007f3e0ff */
[----:B------:R-:W-:Y:S01]  /*adf0*/  IMAD.MOV.U32 R3, RZ, RZ, R17 ;  /* 0x000000ffff037224 */ /* 0x000fe200078e0011 */
[----:B------:R-:W-:Y:S01]  /*ae00*/  ULDC.64 UR10, c[0x0][0x640] ;  /* 0x00019000000a7ab9 */ /* 0x000fe20000000a00 */
[----:B------:R-:W-:Y:S02]  /*ae10*/  ULDC UR7, c[0x0][0x618] ;  /* 0x0001860000077ab9 */ /* 0x000fe40000000800 */
[----:B------:R-:W-:Y:S01]  /*ae20*/  IMAD.X R2, RZ, RZ, ~R2, P1 ;  /* 0x000000ffff027224 */ /* 0x000fe200008e0e02 */
[----:B------:R-:W-:-:S03]  /*ae30*/  ISETP.NE.U32.AND P1, PT, RZ, UR10, PT ;  /* 0x0000000aff007c0c */ /* 0x000fc6000bf25070 */
[----:B------:R-:W-:Y:S01]  /*ae40*/  IMAD R4, R2, UR8, RZ ;  /* 0x0000000802047c24 */ /* 0x000fe2000f8e02ff */
[----:B------:R-:W-:Y:S01]  /*ae50*/  ISETP.NE.AND.EX P1, PT, RZ, UR11, PT, P1 ;  /* 0x0000000bff007c0c */ /* 0x000fe2000bf25310 */
[----:B------:R-:W-:-:S04]  /*ae60*/  IMAD.MOV.U32 R2, RZ, RZ, R18 ;  /* 0x000000ffff027224 */ /* 0x000fc800078e0012 */
[----:B------:R-:W-:Y:S01]  /*ae70*/  IMAD.WIDE.U32 R2, R5, UR8, R2 ;  /* 0x0000000805027c25 */ /* 0x000fe2000f8e0002 */
[----:B------:R-:W-:-:S03]  /*ae80*/  ULDC UR8, c[0x0][0x154] ;  /* 0x0000550000087ab9 */ /* 0x000fc60000000800 */
[----:B------:R-:W-:Y:S02]  /*ae90*/  IMAD R5, R5, UR9, R4 ;  /* 0x0000000905057c24 */ /* 0x000fe4000f8e0204 */
[----:B0-----:R-:W-:Y:S02]  /*aea0*/  IMAD.MOV R4, RZ, RZ, -R14 ;  /* 0x000000ffff047224 */ /* 0x001fe400078e0a0e */
[----:B------:R-:W0:Y:S01]  /*aeb0*/  LDC R14, c[0x0][0x148] ;  /* 0x00005200ff0e7b82 */ /* 0x000e220000000800 */
[----:B------:R-:W-:Y:S02]  /*aec0*/  IMAD.IADD R3, R3, 0x1, R5 ;  /* 0x0000000103037824 */ /* 0x000fe400078e0205 */
[----:B-1----:R-:W-:Y:S01]  /*aed0*/  IMAD R11, R12, R4, R11 ;  /* 0x000000040c0b7224 */ /* 0x002fe200078e020b */
[----:B------:R-:W-:Y:S02]  /*aee0*/  I2FP.F32.U32 R4, R9 ;  /* 0x0000000900047245 */ /* 0x000fe40000201000 */
[----:B------:R-:W-:-:S02]  /*aef0*/  SHF.R.U64 R12, R2, UR7, R3 ;  /* 0x00000007020c7c19 */ /* 0x000fc40008001203 */
[----:B------:R-:W-:Y:S01]  /*af00*/  SHF.R.U32.HI R3, RZ, UR7, R3 ;  /* 0x00000007ff037c19 */ /* 0x000fe20008011603 */
[----:B------:R-:W-:Y:S01]  /*af10*/  FMUL R4, R4, UR8 ;  /* 0x0000000804047c20 */ /* 0x000fe20008400000 */
[----:B------:R-:W-:Y:S02]  /*af20*/  ULDC UR7, c[0x0][0x608] ;  /* 0x0001820000077ab9 */ /* 0x000fe40000000800 */
[--C-:B------:R-:W-:Y:S01]  /*af30*/  SHF.R.U64 R15, R12, UR7, R3.reuse ;  /* 0x000000070c0f7c19 */ /* 0x100fe20008001203 */
[----:B------:R1:W2:Y:S01]  /*af40*/  F2I.U32.TRUNC.NTZ R20, R4 ;  /* 0x0000000400147305 */ /* 0x0002a2000020f000 */
[----:B------:R-:W-:Y:S01]  /*af50*/  SHF.R.U32.HI R2, RZ, UR7, R3 ;  /* 0x00000007ff027c19 */ /* 0x000fe20008011603 */
[----:B------:R-:W-:-:S03]  /*af60*/  ULDC UR7, c[0x0][0x658] ;  /* 0x0001960000077ab9 */ /* 0x000fc60000000800 */
[--C-:B------:R-:W-:Y:S02]  /*af70*/  SHF.R.U64 R13, R15, UR7, R2.reuse ;  /* 0x000000070f0d7c19 */ /* 0x100fe40008001202 */
[----:B------:R-:W-:-:S03]  /*af80*/  SHF.R.U32.HI R19, RZ, UR7, R2 ;  /* 0x00000007ff137c19 */ /* 0x000fc60008011602 */
[----:B------:R-:W-:Y:S02]  /*af90*/  IMAD.MOV.U32 R2, RZ, RZ, R13 ;  /* 0x000000ffff027224 */ /* 0x000fe400078e000d */
[----:B------:R-:W-:Y:S01]  /*afa0*/  IMAD.MOV.U32 R3, RZ, RZ, R19 ;  /* 0x000000ffff037224 */ /* 0x000fe200078e0013 */
[----:B-1----:R-:W-:Y:S06]  /*afb0*/  @!P1 BRA `(.L_x_302) ;  /* 0x0000000000289947 */ /* 0x002fec0003800000 */
        /* <DEDUP_REMOVED lines=10> */
.L_x_302:
[----:B------:R-:W1:Y:S01]  /*b060*/  LDC R4, c[0x0][0x65c] ;  /* 0x00019700ff047b82 */ /* 0x000e620000000800 */
[----:B------:R-:W-:Y:S01]  /*b070*/  ULDC UR7, c[0x0][0x648] ;  /* 0x0001920000077ab9 */ /* 0x000fe20000000800 */
[----:B------:R-:W-:Y:S01]  /*b080*/  LOP3.LUT R15, R15, UR6, RZ, 0xc0, !PT ;  /* 0x000000060f0f7c12 */ /* 0x000fe2000f8ec0ff */
[----:B--2---:R-:W-:Y:S01]  /*b090*/  IMAD.MOV R20, RZ, RZ, -R20 ;  /* 0x000000ffff147224 */ /* 0x004fe200078e0a14 */
[----:B------:R-:W-:Y:S01]  /*b0a0*/  SHF.R.U64 R2, R2, UR7, R3 ;  /* 0x0000000702027c19 */ /* 0x000fe20008001203 */
[----:B------:R-:W-:Y:S01]  /*b0b0*/  ULDC UR7, c[0x0][0x638] ;  /* 0x00018e0000077ab9 */ /* 0x000fe20000000800 */
[----:B------:R-:W-:Y:S01]  /*b0c0*/  LOP3.LUT R12, R12, UR4, RZ, 0xc0, !PT ;  /* 0x000000040c0c7c12 */ /* 0x000fe2000f8ec0ff */
[----:B------:R-:W-:Y:S01]  /*b0d0*/  ULDC UR8, c[0x0][0x610] ;  /* 0x0001840000087ab9 */ /* 0x000fe20000000800 */
[----:B------:R-:W-:Y:S01]  /*b0e0*/  IMAD.MOV.U32 R3, RZ, RZ, 0x1 ;  /* 0x00000001ff037424 */ /* 0x000fe200078e00ff */
[----:B-1----:R-:W-:Y:S01]  /*b0f0*/  ISETP.NE.AND P1, PT, R4, 0x1, PT ;  /* 0x000000010400780c */ /* 0x002fe20003f25270 */
[----:B------:R-:W-:-:S02]  /*b100*/  IMAD.MOV R4, RZ, RZ, -R2 ;  /* 0x000000ffff047224 */ /* 0x000fc400078e0a02 */
[----:B------:R-:W-:Y:S02]  /*b110*/  IMAD R2, R2, UR5, R15 ;  /* 0x0000000502027c24 */ /* 0x000fe4000f8e020f */
[----:B------:R-:W-:Y:S01]  /*b120*/  IMAD R13, R4, UR7, R13 ;  /* 0x00000007040d7c24 */ /* 0x000fe2000f8e020d */
[----:B------:R-:W-:-:S07]  /*b130*/  ULDC UR7, c[0x0][0x600] ;  /* 0x0001800000077ab9 */ /* 0x000fce0000000800 */
[----:B0-----:R-:W-:-:S04]  /*b140*/  @P1 IMAD R11, R14, R20, R9 ;  /* 0x000000140e0b1224 */ /* 0x001fc800078e0209 */
[----:B------:R-:W-:Y:S02]  /*b150*/  IMAD R11, R2, UR8, R11 ;  /* 0x00000008020b7c24 */ /* 0x000fe4000f8e020b */
[----:B------:R-:W-:-:S05]  /*b160*/  IMAD R2, R13, UR7, R12 ;  /* 0x000000070d027c24 */ /* 0x000fca000f8e020c */
[----:B------:R-:W-:Y:S02]  /*b170*/  SEL R22, R2, R11, !P1 ;  /* 0x0000000b02167207 */ /* 0x000fe40004800000 */
[----:B------:R-:W-:Y:S01]  /*b180*/  SEL R19, R11, R2, !P1 ;  /* 0x000000020b137207 */ /* 0x000fe20004800000 */
[----:B------:R-:W-:-:S07]  /*b190*/  IMAD.MOV.U32 R2, RZ, RZ, R10 ;  /* 0x000000ffff027224 */ /* 0x000fce00078e000a */
.L_x_300:
[----:B------:R-:W-:Y:S05]  /*b1a0*/  BSYNC B1 ;  /* 0x0000000000017941 */ /* 0x000fea0003800000 */
.L_x_299:
[----:B------:R-:W-:-:S13]  /*b1b0*/  LOP3.LUT P1, RZ, R3, 0xff, RZ, 0xc0, !PT ;  /* 0x000000ff03ff7812 */ /* 0x000fda000782c0ff */
[----:B------:R-:W-:Y:S05]  /*b1c0*/  @P1 BRA `(.L_x_303) ;  /* 0xfffffff000d81947 */ /* 0x000fea000383ffff */
[----:B------:R-:W-:Y:S05]  /*b1d0*/  BSYNC B0 ;  /* 0x0000000000007941 */ /* 0x000fea0003800000 */
.L_x_291:
[----:B------:R-:W-:-:S03]  /*b1e0*/  UMOV UR7, 0xffffffff ;  /* 0xffffffff00077882 */ /* 0x000fc60000000000 */
[----:B------:R-:W-:Y:S05]  /*b1f0*/  BRA.DIV UR7, `(.L_x_304) ;  /* 0x0000000607647947 */ /* 0x000fea000b800000 */
[----:B------:R-:W-:-:S13]  /*b200*/  ELECT P6, URZ, PT ;  /* 0x00000000003f782f */ /* 0x000fda00038c0000 */
.L_x_321:
[----:B------:R-:W-:Y:S04]  /*b210*/  BSSY B0, `(.L_x_305) ;  /* 0x0000034000007945 */ /* 0x000fe80003800000 */
[----:B------:R-:W-:Y:S05]  /*b220*/  @!P6 BRA `(.L_x_306) ;  /* 0x0000000000c8e947 */ /* 0x000fea0003800000 */
[----:B------:R-:W-:-:S04]  /*b230*/  LOP3.LUT R16, R16, 0x2, RZ, 0xfc, !PT ;  /* 0x0000000210107812 */ /* 0x000fc800078efcff */
[----:B------:R-:W-:-:S13]  /*b240*/  ISETP.NE.AND P0, PT, R16, 0x3, PT ;  /* 0x000000031000780c */ /* 0x000fda0003f05270 */
[----:B------:R-:W-:Y:S05]  /*b250*/  @!P0 BRA `(.L_x_307) ;  /* 0x0000000000048947 */ /* 0x000fea0003800000 */
[----:B------:R-:W-:Y:S01]  /*b260*/  BPT.TRAP 0x1 ;  /* 0x000000040000795c */ /* 0x000fe20000300000 */
.L_x_307:
[----:B------:R-:W0:Y:S01]  /*b270*/  S2R R3, SR_CgaCtaId ;  /* 0x0000000000037919 */ /* 0x000e220000008800 */
[----:B------:R-:W-:Y:S02]  /*b280*/  MOV R2, 0x400 ;  /* 0x0000040000027802 */ /* 0x000fe40000000f00 */
[----:B------:R-:W-:Y:S02]  /*b290*/  SHF.L.U32 R4, R0, 0x1f, RZ ;  /* 0x0000001f00047819 */ /* 0x000fe400000006ff */
[----:B0-----:R-:W-:-:S05]  /*b2a0*/  LEA R2, R3, R2, 0x18 ;  /* 0x0000000203027211 */ /* 0x001fca00078ec0ff */
[----:B------:R-:W-:-:S04]  /*b2b0*/  VIADD R2, R2, 0x28 ;  /* 0x0000002802027836 */ /* 0x000fc80000000000 */
[C---:B------:R-:W-:Y:S02]  /*b2c0*/  IMAD R9, R7.reuse, 0x8, R2 ;  /* 0x0000000807097824 */ /* 0x040fe400078e0202 */
[----:B------:R-:W-:Y:S02]  /*b2d0*/  VIADD R7, R7, 0x1 ;  /* 0x0000000107077836 */ /* 0x000fe40000000000 */
[----:B------:R-:W0:Y:S03]  /*b2e0*/  SYNCS.PHASECHK.TRANS64.TRYWAIT P0, [R9+URZ], R4 ;  /* 0x00000004090075a7 */ /* 0x000e26000800017f */
[----:B------:R-:W-:-:S04]  /*b2f0*/  ISETP.NE.AND P1, PT, R7, 0x5, PT ;  /* 0x000000050700780c */ /* 0x000fc80003f25270 */
[----:B------:R-:W-:Y:S02]  /*b300*/  SEL R3, RZ, 0x1, P1 ;  /* 0x00000001ff037807 */ /* 0x000fe40000800000 */
[----:B------:R-:W-:Y:S02]  /*b310*/  SEL R7, R7, RZ, P1 ;  /* 0x000000ff07077207 */ /* 0x000fe40000800000 */
[----:B------:R-:W-:-:S03]  /*b320*/  LOP3.LUT R6, R0, R3, RZ, 0x3c, !PT ;  /* 0x0000000300067212 */ /* 0x000fc600078e3cff */
[----:B------:R-:W-:Y:S01]  /*b330*/  IMAD R8, R7, 0x8, R2 ;  /* 0x0000000807087824 */ /* 0x000fe200078e0202 */
[----:B------:R-:W-:Y:S01]  /*b340*/  SHF.L.U32 R5, R6, 0x1f, RZ ;  /* 0x0000001f06057819 */ /* 0x000fe200000006ff */
[----:B0-----:R-:W-:Y:S06]  /*b350*/  @!P0 BRA `(.L_x_308) ;  /* 0x00000004002c8947 */ /* 0x001fec0003800000 */
.L_x_322:
[----:B------:R-:W1:Y:S01]  /*b360*/  SYNCS.PHASECHK.TRANS64.TRYWAIT P0, [R8+URZ], R5 ;  /* 0x00000005080075a7 */ /* 0x000e62000800017f */
[----:B------:R-:W-:-:S05]  /*b370*/  VIADD R0, R7, 0x1 ;  /* 0x0000000107007836 */ /* 0x000fca0000000000 */
[----:B------:R-:W-:-:S04]  /*b380*/  ISETP.NE.AND P1, PT, R0, 0x5, PT ;  /* 0x000000050000780c */ /* 0x000fc80003f25270 */
[----:B------:R-:W-:Y:S02]  /*b390*/  SEL R3, RZ, 0x1, P1 ;  /* 0x00000001ff037807 */ /* 0x000fe40000800000 */
[----:B------:R-:W-:Y:S02]  /*b3a0*/  SEL R7, R0, RZ, P1 ;  /* 0x000000ff00077207 */ /* 0x000fe40000800000 */
[----:B------:R-:W-:-:S03]  /*b3b0*/  LOP3.LUT R6, R6, R3, RZ, 0x3c, !PT ;  /* 0x0000000306067212 */ /* 0x000fc600078e3cff */
[----:B0-----:R-:W-:Y:S01]  /*b3c0*/  IMAD R9, R7, 0x8, R2 ;  /* 0x0000000807097824 */ /* 0x001fe200078e0202 */
[----:B------:R-:W-:Y:S01]  /*b3d0*/  SHF.L.U32 R4, R6, 0x1f, RZ ;  /* 0x0000001f06047819 */ /* 0x000fe200000006ff */
[----:B-1----:R-:W-:Y:S06]  /*b3e0*/  @!P0 BRA `(.L_x_309) ;  /* 0x00000004001c8947 */ /* 0x002fec0003800000 */
.L_x_323:
[----:B------:R-:W1:Y:S01]  /*b3f0*/  SYNCS.PHASECHK.TRANS64.TRYWAIT P0, [R9+URZ], R4 ;  /* 0x00000004090075a7 */ /* 0x000e62000800017f */
[----:B------:R-:W-:-:S05]  /*b400*/  VIADD R0, R7, 0x1 ;  /* 0x0000000107007836 */ /* 0x000fca0000000000 */
[----:B------:R-:W-:-:S04]  /*b410*/  ISETP.NE.AND P1, PT, R0, 0x5, PT ;  /* 0x000000050000780c */ /* 0x000fc80003f25270 */
[----:B------:R-:W-:Y:S02]  /*b420*/  SEL R3, RZ, 0x1, P1 ;  /* 0x00000001ff037807 */ /* 0x000fe40000800000 */
[----:B------:R-:W-:Y:S02]  /*b430*/  SEL R7, R0, RZ, P1 ;  /* 0x000000ff00077207 */ /* 0x000fe40000800000 */
[----:B------:R-:W-:-:S03]  /*b440*/  LOP3.LUT R11, R6, R3, RZ, 0x3c, !PT ;  /* 0x00000003060b7212 */ /* 0x000fc600078e3cff */
[----:B------:R-:W-:Y:S01]  /*b450*/  IMAD R6, R7, 0x8, R2 ;  /* 0x0000000807067824 */ /* 0x000fe200078e0202 */
[----:B0-----:R-:W-:Y:S01]  /*b460*/  SHF.L.U32 R5, R11, 0x1f, RZ ;  /* 0x0000001f0b057819 */ /* 0x001fe200000006ff */
[----:B-1----:R-:W-:Y:S06]  /*b470*/  @!P0 BRA `(.L_x_310) ;  /* 0x00000004000c8947 */ /* 0x002fec0003800000 */
.L_x_324:
[----:B------:R-:W1:Y:S01]  /*b480*/  SYNCS.PHASECHK.TRANS64.TRYWAIT P0, [R6+URZ], R5 ;  /* 0x00000005060075a7 */ /* 0x000e62000800017f */
[----:B------:R-:W-:-:S05]  /*b490*/  VIADD R0, R7, 0x1 ;  /* 0x0000000107007836 */ /* 0x000fca0000000000 */
[----:B------:R-:W-:-:S04]  /*b4a0*/  ISETP.NE.AND P1, PT, R0, 0x5, PT ;  /* 0x000000050000780c */ /* 0x000fc80003f25270 */
[----:B0-----:R-:W-:Y:S02]  /*b4b0*/  SEL R4, RZ, 0x1, P1 ;  /* 0x00000001ff047807 */ /* 0x001fe40000800000 */
[----:B------:R-:W-:Y:S02]  /*b4c0*/  SEL R3, R0, RZ, P1 ;  /* 0x000000ff00037207 */ /* 0x000fe40000800000 */
[----:B------:R-:W-:Y:S01]  /*b4d0*/  LOP3.LUT R0, R11, R4, RZ, 0x3c, !PT ;  /* 0x000000040b007212 */ /* 0x000fe200078e3cff */
[----:B-1----:R-:W-:Y:S06]  /*b4e0*/  @!P0 BRA `(.L_x_311) ;  /* 0x0000000400048947 */ /* 0x002fec0003800000 */
.L_x_325:
[----:B------:R-:W-:Y:S01]  /*b4f0*/  IMAD R3, R3, 0x8, R2 ;  /* 0x0000000803037824 */ /* 0x000fe200078e0202 */
[----:B------:R-:W-:-:S07]  /*b500*/  SHF.L.U32 R0, R0, 0x1f, RZ ;  /* 0x0000001f00007819 */ /* 0x000fce00000006ff */
.L_x_312:
[----:B-1----:R1:W2:Y:S02]  /*b510*/  SYNCS.PHASECHK.TRANS64.TRYWAIT P0, [R3+URZ], R0 ;  /* 0x00000000030075a7 */ /* 0x0022a4000800017f */
[----:B--2---:R-:W-:Y:S05]  /*b520*/  @!P0 NANOSLEEP.SYNCS 0x989680 ;  /* 0x009896800000895d */ /* 0x004fea0003900000 */
[----:B------:R-:W2:Y:S02]  /*b530*/  @!P0 SYNCS.PHASECHK.TRANS64 P0, [R3+URZ], R0 ;  /* 0x00000000030085a7 */ /* 0x000ea4000800007f */
[----:B--2---:R-:W-:Y:S05]  /*b540*/  @!P0 BRA `(.L_x_312) ;  /* 0xfffffffc00f08947 */ /* 0x004fea000383ffff */
.L_x_306:
[----:B------:R-:W-:Y:S05]  /*b550*/  BSYNC B0 ;  /* 0x0000000000007941 */ /* 0x000fea0003800000 */
.L_x_305:
[----:B------:R-:W-:Y:S05]  /*b560*/  EXIT ;  /* 0x000000000000794d */ /* 0x000fea0003800000 */
.L_x_15:
[----:B-1----:R1:W2:Y:S02]  /*b570*/  SYNCS.PHASECHK.TRANS64.TRYWAIT P0, [R159+URZ], R0 ;  /* 0x000000009f0075a7 */ /* 0x0022a4000800017f */
[----:B--2---:R-:W-:Y:S05]  /*b580*/  @!P0 NANOSLEEP.SYNCS 0x989680 ;  /* 0x009896800000895d */ /* 0x004fea0003900000 */
[----:B------:R-:W2:Y:S02]  /*b590*/  @!P0 SYNCS.PHASECHK.TRANS64 P0, [R159+URZ], R0 ;  /* 0x000000009f0085a7 */ /* 0x000ea4000800007f */
[----:B--2---:R-:W-:Y:S05]  /*b5a0*/  @!P0 BRA `(.L_x_15) ;  /* 0xfffffffc00f08947 */ /* 0x004fea000383ffff */
[----:B------:R-:W-:Y:S05]  /*b5b0*/  BRA `(.L_x_313) ;  /* 0xffffff5c00b87947 */ /* 0x000fea000383ffff */
.L_x_20:
[----:B--2---:R2:W3:Y:S02]  /*b5c0*/  SYNCS.PHASECHK.TRANS64.TRYWAIT P1, [R3+URZ], R0 ;  /* 0x00000000030075a7 */ /* 0x0044e4000802017f */
[----:B---3--:R-:W-:Y:S05]  /*b5d0*/  @!P1 NANOSLEEP.SYNCS 0x989680 ;  /* 0x009896800000995d */ /* 0x008fea0003900000 */
[----:B------:R-:W3:Y:S02]  /*b5e0*/  @!P1 SYNCS.PHASECHK.TRANS64 P1, [R3+URZ], R0 ;  /* 0x00000000030095a7 */ /* 0x000ee4000802007f */
[----:B---3--:R-:W-:Y:S05]  /*b5f0*/  @!P1 BRA `(.L_x_20) ;  /* 0xfffffffc00f09947 */ /* 0x008fea000383ffff */
[----:B------:R-:W-:Y:S05]  /*b600*/  BRA `(.L_x_19) ;  /* 0xffffff6000247947 */ /* 0x000fea000383ffff */
.L_x_25:
[----:B--2---:R-:W-:-:S04]  /*b610*/  IMAD.U32 R4, RZ, RZ, UR4 ;  /* 0x00000004ff047e24 */ /* 0x004fc8000f8e00ff */
[----:B------:R2:W3:Y:S03]  /*b620*/  SYNCS.PHASECHK.TRANS64.TRYWAIT P1, [R4+URZ], R3 ;  /* 0x00000003040075a7 */ /* 0x0004e6000802017f */
[----:B---3--:R-:W-:Y:S05]  /*b630*/  @!P1 NANOSLEEP.SYNCS 0x989680 ;  /* 0x009896800000995d */ /* 0x008fea0003900000 */
[----:B------:R-:W3:Y:S02]  /*b640*/  @!P1 SYNCS.PHASECHK.TRANS64 P1, [R4+URZ], R3 ;  /* 0x00000003040095a7 */ /* 0x000ee4000802007f */
[----:B---3--:R-:W-:Y:S05]  /*b650*/  @!P1 BRA `(.L_x_25) ;  /* 0xfffffffc00ec9947 */ /* 0x008fea000383ffff */
[----:B------:R-:W-:Y:S05]  /*b660*/  BRA `(.L_x_24) ;  /* 0xffffff6400007947 */ /* 0x000fea000383ffff */
.L_x_31:
[----:B-1----:R1:W2:Y:S02]  /*b670*/  SYNCS.PHASECHK.TRANS64.TRYWAIT P0, [R159+URZ+0x10], R0 ;  /* 0x000010009f0075a7 */ /* 0x0022a4000800017f */
[----:B--2---:R-:W-:Y:S05]  /*b680*/  @!P0 NANOSLEEP.SYNCS 0x989680 ;  /* 0x009896800000895d */ /* 0x004fea0003900000 */
[----:B------:R-:W2:Y:S02]  /*b690*/  @!P0 SYNCS.PHASECHK.TRANS64 P0, [R159+URZ+0x10], R0 ;  /* 0x000010009f0085a7 */ /* 0x000ea4000800007f */
[----:B--2---:R-:W-:Y:S05]  /*b6a0*/  @!P0 BRA `(.L_x_31) ;  /* 0xfffffffc00f08947 */ /* 0x004fea000383ffff */
[----:B------:R-:W-:Y:S05]  /*b6b0*/  BRA `(.L_x_314) ;  /* 0xffffff6800447947 */ /* 0x000fea000383ffff */
.L_x_292:
[----:B------:R-:W-:Y:S01]  /*b6c0*/  BSSY B1, `(.L_x_315) ;  /* 0x0000006000017945 */ /* 0x000fe20003800000 */
[----:B------:R-:W-:-:S07]  /*b6d0*/  IMAD.MOV.U32 R15, RZ, RZ, -0x1 ;  /* 0xffffffffff0f7424 */ /* 0x000fce00078e00ff */
[----:B-----5:R-:W-:Y:S05]  /*b6e0*/  WARPSYNC.COLLECTIVE R15, `(.L_x_316) ;  /* 0x000000000f0c7348 */ /* 0x020fea0003c00000 */
[----:B------:R-:W-:Y:S02]  /*b6f0*/  ELECT P6, UR62, PT ;  /* 0x00000000003e782f */ /* 0x000fe400038c0000 */
[----:B------:R-:W-:Y:S01]  /*b700*/  MOV R14, UR62 ;  /* 0x0000003e000e7c02 */ /* 0x000fe20008000f00 */
[----:B-----5:R-:W-:Y:S10]  /*b710*/  ENDCOLLECTIVE ;  /* 0x000000000000791b */ /* 0x020ff40003800000 */
.L_x_316:
[----:B------:R-:W-:Y:S05]  /*b720*/  BSYNC B1 ;  /* 0x0000000000017941 */ /* 0x000fea0003800000 */
.L_x_315:
[----:B------:R-:W-:Y:S05]  /*b730*/  BRA `(.L_x_317) ;  /* 0xffffffec00887947 */ /* 0x000fea000383ffff */
.L_x_295:
[----:B0-----:R0:W1:Y:S02]  /*b740*/  SYNCS.PHASECHK.TRANS64.TRYWAIT P1, [R10+URZ+0x28], R5 ;  /* 0x000028050a0075a7 */ /* 0x001064000802017f */
[----:B-1----:R-:W-:Y:S05]  /*b750*/  @!P1 NANOSLEEP.SYNCS 0x989680 ;  /* 0x009896800000995d */ /* 0x002fea0003900000 */
[----:B------:R-:W1:Y:S02]  /*b760*/  @!P1 SYNCS.PHASECHK.TRANS64 P1, [R10+URZ+0x28], R5 ;  /* 0x000028050a0095a7 */ /* 0x000e64000802007f */
[----:B-1----:R-:W-:Y:S05]  /*b770*/  @!P1 BRA `(.L_x_295) ;  /* 0xfffffffc00f09947 */ /* 0x002fea000383ffff */
[----:B------:R-:W-:Y:S05]  /*b780*/  BRA `(.L_x_318) ;  /* 0xffffffec00cc7947 */ /* 0x000fea000383ffff */
.L_x_304:
[----:B------:R-:W-:Y:S01]  /*b790*/  BSSY B0, `(.L_x_319) ;  /* 0x0000006000007945 */ /* 0x000fe20003800000 */
[----:B------:R-:W-:-:S07]  /*b7a0*/  IMAD.MOV.U32 R15, RZ, RZ, -0x1 ;  /* 0xffffffffff0f7424 */ /* 0x000fce00078e00ff */
[----:B-----5:R-:W-:Y:S05]  /*b7b0*/  WARPSYNC.COLLECTIVE R15, `(.L_x_320) ;  /* 0x000000000f0c7348 */ /* 0x020fea0003c00000 */
[----:B------:R-:W-:Y:S02]  /*b7c0*/  ELECT P6, UR62, PT ;  /* 0x00000000003e782f */ /* 0x000fe400038c0000 */
[----:B------:R-:W-:Y:S01]  /*b7d0*/  MOV R14, UR62 ;  /* 0x0000003e000e7c02 */ /* 0x000fe20008000f00 */
[----:B-----5:R-:W-:Y:S10]  /*b7e0*/  ENDCOLLECTIVE ;  /* 0x000000000000791b */ /* 0x020ff40003800000 */
.L_x_320:
[----:B------:R-:W-:Y:S05]  /*b7f0*/  BSYNC B0 ;  /* 0x0000000000007941 */ /* 0x000fea0003800000 */
.L_x_319:
[----:B------:R-:W-:Y:S05]  /*b800*/  BRA `(.L_x_321) ;  /* 0xfffffff800807947 */ /* 0x000fea000383ffff */
.L_x_308:
[----:B0-----:R0:W1:Y:S02]  /*b810*/  SYNCS.PHASECHK.TRANS64.TRYWAIT P0, [R9+URZ], R4 ;  /* 0x00000004090075a7 */ /* 0x001064000800017f */
[----:B-1----:R-:W-:Y:S05]  /*b820*/  @!P0 NANOSLEEP.SYNCS 0x989680 ;  /* 0x009896800000895d */ /* 0x002fea0003900000 */
[----:B------:R-:W1:Y:S02]  /*b830*/  @!P0 SYNCS.PHASECHK.TRANS64 P0, [R9+URZ], R4 ;  /* 0x00000004090085a7 */ /* 0x000e64000800007f */
[----:B-1----:R-:W-:Y:S05]  /*b840*/  @!P0 BRA `(.L_x_308) ;  /* 0xfffffffc00f08947 */ /* 0x002fea000383ffff */
[----:B------:R-:W-:Y:S05]  /*b850*/  BRA `(.L_x_322) ;  /* 0xfffffff800c07947 */ /* 0x000fea000383ffff */
.L_x_309:
[----:B0-----:R0:W1:Y:S02]  /*b860*/  SYNCS.PHASECHK.TRANS64.TRYWAIT P0, [R8+URZ], R5 ;  /* 0x00000005080075a7 */ /* 0x001064000800017f */
[----:B-1----:R-:W-:Y:S05]  /*b870*/  @!P0 NANOSLEEP.SYNCS 0x989680 ;  /* 0x009896800000895d */ /* 0x002fea0003900000 */
[----:B------:R-:W1:Y:S02]  /*b880*/  @!P0 SYNCS.PHASECHK.TRANS64 P0, [R8+URZ], R5 ;  /* 0x00000005080085a7 */ /* 0x000e64000800007f */
[----:B-1----:R-:W-:Y:S05]  /*b890*/  @!P0 BRA `(.L_x_309) ;  /* 0xfffffffc00f08947 */ /* 0x002fea000383ffff */
[----:B------:R-:W-:Y:S05]  /*b8a0*/  BRA `(.L_x_323) ;  /* 0xfffffff800d07947 */ /* 0x000fea000383ffff */
.L_x_310:
[----:B0-----:R0:W1:Y:S02]  /*b8b0*/  SYNCS.PHASECHK.TRANS64.TRYWAIT P0, [R9+URZ], R4 ;  /* 0x00000004090075a7 */ /* 0x001064000800017f */
[----:B-1----:R-:W-:Y:S05]  /*b8c0*/  @!P0 NANOSLEEP.SYNCS 0x989680 ;  /* 0x009896800000895d */ /* 0x002fea0003900000 */
[----:B------:R-:W1:Y:S02]  /*b8d0*/  @!P0 SYNCS.PHASECHK.TRANS64 P0, [R9+URZ], R4 ;  /* 0x00000004090085a7 */ /* 0x000e64000800007f */
[----:B-1----:R-:W-:Y:S05]  /*b8e0*/  @!P0 BRA `(.L_x_310) ;  /* 0xfffffffc00f08947 */ /* 0x002fea000383ffff */
[----:B------:R-:W-:Y:S05]  /*b8f0*/  BRA `(.L_x_324) ;  /* 0xfffffff800e07947 */ /* 0x000fea000383ffff */
.L_x_311:
[----:B0-----:R0:W1:Y:S02]  /*b900*/  SYNCS.PHASECHK.TRANS64.TRYWAIT P0, [R6+URZ], R5 ;  /* 0x00000005060075a7 */ /* 0x001064000800017f */
[----:B-1----:R-:W-:Y:S05]  /*b910*/  @!P0 NANOSLEEP.SYNCS 0x989680 ;  /* 0x009896800000895d */ /* 0x002fea0003900000 */
[----:B------:R-:W1:Y:S02]  /*b920*/  @!P0 SYNCS.PHASECHK.TRANS64 P0, [R6+URZ], R5 ;  /* 0x00000005060085a7 */ /* 0x000e64000800007f */
[----:B-1----:R-:W-:Y:S05]  /*b930*/  @!P0 BRA `(.L_x_311) ;  /* 0xfffffffc00f08947 */ /* 0x002fea000383ffff */
[----:B------:R-:W-:Y:S05]  /*b940*/  BRA `(.L_x_325) ;  /* 0xfffffff800e87947 */ /* 0x000fea000383ffff */
.L_x_326:
[----:B------:R-:W-:-:S00]  /*b950*/  BRA `(.L_x_326) ;  /* 0xfffffffc00fc7947 */ /* 0x000fc0000383ffff */
[----:B------:R-:W-:-:S00]  /*b960*/  NOP ;  /* 0x0000000000007918 */ /* 0x000fc00000000000 */
        /* <DEDUP_REMOVED lines=9> */
.L_x_327:


//--------------------- .nv.global.init           --------------------------
	.section	.nv.global.init,"aw",@progbits
.nv.global.init:
	.type		$str$22,@object
	.size		$str$22,($str$23 - $str$22)
$str$22:
        /*0000*/ 	.byte	0x6b, 0x5f, 0x74, 0x69, 0x6c, 0x65, 0x5f, 0x63, 0x6f, 0x75, 0x6e, 0x74, 0x20, 0x3e, 0x3d, 0x20
        /*0010*/ 	.byte	0x31, 0x00
	.type		$str$23,@object
	.size		$str$23,(__unnamed_1 - $str$23)
$str$23:
        /*0012*/ 	.byte	0x2f, 0x74, 0x6d, 0x70, 0x2f, 0x63, 0x75, 0x74, 0x6c, 0x61, 0x73, 0x73, 0x5f, 0x73, 0x77, 0x65
        /*0022*/ 	.byte	0x65, 0x70, 0x5f, 0x73, 0x72, 0x63, 0x2f, 0x69, 0x6e, 0x63, 0x6c, 0x75, 0x64, 0x65, 0x2f, 0x63
        /*0032*/ 	.byte	0x75, 0x74, 0x6c, 0x61, 0x73, 0x73, 0x2f, 0x67, 0x65, 0x6d, 0x6d, 0x2f, 0x63, 0x6f, 0x6c, 0x6c
        /*0042*/ 	.byte	0x65, 0x63, 0x74, 0x69, 0x76, 0x65, 0x2f, 0x73, 0x6d, 0x39, 0x30, 0x5f, 0x6d, 0x6d, 0x61, 0x5f
        /*0052*/ 	.byte	0x74, 0x6d, 0x61, 0x5f, 0x67, 0x6d, 0x6d, 0x61, 0x5f, 0x73, 0x73, 0x5f, 0x77, 0x61, 0x72, 0x70
        /*0062*/ 	.byte	0x73, 0x70, 0x65, 0x63, 0x69, 0x61, 0x6c, 0x69, 0x7a, 0x65, 0x64, 0x2e, 0x68, 0x70, 0x70, 0x00
	.type		__unnamed_1,@object
	.size		__unnamed_1,(.L_0 - __unnamed_1)
__unnamed_1:
        /*0072*/ 	.byte	0x76, 0x6f, 0x69, 0x64, 0x20, 0x63, 0x75, 0x74, 0x6c, 0x61, 0x73, 0x73, 0x3a, 0x3a, 0x67, 0x65
        /* <DEDUP_REMOVED lines=180> */
        /*0bc2*/ 	.byte	0x79, 0x5d, 0x00
.L_0:


//--------------------- .nv.shared._ZN7cutlass13device_kernelINS_4gemm6kernel13GemmUniversalIN4cute5tupleIJiiiiEEENS1_10collective13CollectiveMmaINS1_34MainloopSm90TmaGmmaWarpSpecializedILi5ENS5_IJNS4_1CILi1EEESB_SB_EEENS1_32KernelTmaWarpSpecializedPingpongEEENS5_IJNSA_ILi64EEENSA_ILi256EEESF_EEENS_10bfloat16_tENS5_IJlSB_lEEESI_NS5_IJSB_llEEENS4_8TiledMMAINS4_8MMA_AtomIJNS4_4SM904GMMA28MMA_64x256x16_F32BF16BF16_SSILNSO_5MajorE0ELSQ_1ELNSO_7ScaleInE1ELSR_1EEEEEENS4_6LayoutISC_NS5_IJNSA_ILi0EEESV_SV_EEEEENS5_IJNS4_10UnderscoreESY_SY_EEEEENS4_13SM90_TMA_LOADENS4_14ComposedLayoutINS4_7SwizzleILi3ELi4ELi3EEENS4_18smem_ptr_flag_bitsILi16EEENSU_INS5_IJNSA_ILi8EEESF_EEENS5_IJSF_SB_EEEEEEEvNS4_8identityES11_NS12_IS14_S16_NSU_INS5_IJSF_S17_EEENS5_IJSB_SF_EEEEEEEvS1C_EENS_8epilogue10collective6detail29Sm90TmaWarpSpecializedAdapterINS1J_15DefaultEpilogueISI_SJ_SJ_NS1I_6thread17LinearCombinationISI_Li1EffLNS1N_9ScaleType4KindE0ELNS_15FloatRoundStyleE2ESI_EENS1_15EpilogueDefaultEEEEEvvEEEEvNT_6ParamsE --------------------------
	.section	.nv.shared._ZN7cutlass13device_kernelINS_4gemm6kernel13GemmUniversalIN4cute5tupleIJiiiiEEENS1_10collective13CollectiveMmaINS1_34MainloopSm90TmaGmmaWarpSpecializedILi5ENS5_IJNS4_1CILi1EEESB_SB_EEENS1_32KernelTmaWarpSpecializedPingpongEEENS5_IJNSA_ILi64EEENSA_ILi256EEESF_EEENS_10bfloat16_tENS5_IJlSB_lEEESI_NS5_IJSB_llEEENS4_8TiledMMAINS4_8MMA_AtomIJNS4_4SM904GMMA28MMA_64x256x16_F32BF16BF16_SSILNSO_5MajorE0ELSQ_1ELNSO_7ScaleInE1ELSR_1EEEEEENS4_6LayoutISC_NS5_IJNSA_ILi0EEESV_SV_EEEEENS5_IJNS4_10UnderscoreESY_SY_EEEEENS4_13SM90_TMA_LOADENS4_14ComposedLayoutINS4_7SwizzleILi3ELi4ELi3EEENS4_18smem_ptr_flag_bitsILi16EEENSU_INS5_IJNSA_ILi8EEESF_EEENS5_IJSF_SB_EEEEEEEvNS4_8identityES11_NS12_IS14_S16_NSU_INS5_IJSF_S17_EEENS5_IJSB_SF_EEEEEEEvS1C_EENS_8epilogue10collective6detail29Sm90TmaWarpSpecializedAdapterINS1J_15DefaultEpilogueISI_SJ_SJ_NS1I_6thread17LinearCombinationISI_Li1EffLNS1N_9ScaleType4KindE0ELNS_15FloatRoundStyleE2ESI_EENS1_15EpilogueDefaultEEEEEvvEEEEvNT_6ParamsE,"aw",@nobits
	.sectionflags	@""
	.align	16
	.zero		1024


//--------------------- .nv.shared.reserved.0     --------------------------
	.section	.nv.shared.reserved.0,"aw",@nobits
	.weak		__nv_reservedSMEM_offset_0_alias
	.size		__nv_reservedSMEM_offset_0_alias, 0, 0
	.other		__nv_reservedSMEM_offset_0_alias,@"STO_CUDA_RESERVED_SHARED STV_DEFAULT"
__nv_reservedSMEM_offset_0_alias:
	.zero		0


//--------------------- .nv.global                --------------------------
	.section	.nv.global,"aw",@nobits
.nv.global:
	.type		_ZN39_INTERNAL_85d7f8eb_4_k_cu_f8b8043f_27634cute1_E,@object
	.size		_ZN39_INTERNAL_85d7f8eb_4_k_cu_f8b8043f_27634cute1_E,(_ZN39_INTERNAL_85d7f8eb_4_k_cu_f8b8043f_27634cuda3std3__45__cpo6cbeginE - _ZN39_INTERNAL_85d7f8eb_4_k_cu_f8b8043f_27634cute1_E)
_ZN39_INTERNAL_85d7f8eb_4_k_cu_f8b8043f_27634cute1_E:
	.zero		1
	.type		_ZN39_INTERNAL_85d7f8eb_4_k_cu_f8b8043f_27634cuda3std3__45__cpo6cbeginE,@object
	.size		_ZN39_INTERNAL_85d7f8eb_4_k_cu_f8b8043f_27634cuda3std3__45__cpo6cbeginE,(_ZN39_INTERNAL_85d7f8eb_4_k_cu_f8b8043f_27634cuda3std3__48in_placeE - _ZN39_INTERNAL_85d7f8eb_4_k_cu_f8b8043f_27634cuda3std3__45__cpo6cbeginE)
_ZN39_INTERNAL_85d7f8eb_4_k_cu_f8b8043f_27634cuda3std3__45__cpo6cbeginE:
	.zero		1
	.type		_ZN39_INTERNAL_85d7f8eb_4_k_cu_f8b8043f_27634cuda3std3__48in_placeE,@object
	.size		_ZN39_INTERNAL_85d7f8eb_4_k_cu_f8b8043f_27634cuda3std3__48in_placeE,(_ZN39_INTERNAL_85d7f8eb_4_k_cu_f8b8043f_27634cuda3std6ranges3__45__cpo9iter_moveE - _ZN39_INTERNAL_85d7f8eb_4_k_cu_f8b8043f_27634cuda3std3__48in_placeE)
_ZN39_INTERNAL_85d7f8eb_4_k_cu_f8b8043f_27634cuda3std3__48in_placeE:
	.zero		1
	.type		_ZN39_INTERNAL_85d7f8eb_4_k_cu_f8b8043f_27634cuda3std6ranges3__45__cpo9iter_moveE,@object
	.size		_ZN39_INTERNAL_85d7f8eb_4_k_cu_f8b8043f_27634cuda3std6ranges3__45__cpo9iter_moveE,(_ZN39_INTERNAL_85d7f8eb_4_k_cu_f8b8043f_27634cuda3std3__45__cpo5beginE - _ZN39_INTERNAL_85d7f8eb_4_k_cu_f8b8043f_27634cuda3std6ranges3__45__cpo9iter_moveE)
_ZN39_INTERNAL_85d7f8eb_4_k_cu_f8b8043f_27634cuda3std6ranges3__45__cpo9iter_moveE:
	.zero		1
	.type		_ZN39_INTERNAL_85d7f8eb_4_k_cu_f8b8043f_27634cuda3std3__45__cpo5beginE,@object
	.size		_ZN39_INTERNAL_85d7f8eb_4_k_cu_f8b8043f_27634cuda3std3__45__cpo5beginE,(_ZN39_INTERNAL_85d7f8eb_4_k_cu_f8b8043f_27634cuda3std3__441_GLOBAL__N__85d7f8eb_4_k_cu_f8b8043f_27636ignoreE - _ZN39_INTERNAL_85d7f8eb_4_k_cu_f8b8043f_27634cuda3std3__45__cpo5beginE)
_ZN39_INTERNAL_85d7f8eb_4_k_cu_f8b8043f_27634cuda3std3__45__cpo5beginE:
	.zero		1
	.type		_ZN39_INTERNAL_85d7f8eb_4_k_cu_f8b8043f_27634cuda3std3__441_GLOBAL__N__85d7f8eb_4_k_cu_f8b8043f_27636ignoreE,@object
	.size		_ZN39_INTERNAL_85d7f8eb_4_k_cu_f8b8043f_27634cuda3std3__441_GLOBAL__N__85d7f8eb_4_k_cu_f8b8043f_27636ignoreE,(_ZN39_INTERNAL_85d7f8eb_4_k_cu_f8b8043f_27634cute7productE - _ZN39_INTERNAL_85d7f8eb_4_k_cu_f8b8043f_27634cuda3std3__441_GLOBAL__N__85d7f8eb_4_k_cu_f8b8043f_27636ignoreE)
_ZN39_INTERNAL_85d7f8eb_4_k_cu_f8b8043f_27634cuda3std3__441_GLOBAL__N__85d7f8eb_4_k_cu_f8b8043f_27636ignoreE:
	.zero		1
	.type		_ZN39_INTERNAL_85d7f8eb_4_k_cu_f8b8043f_27634cute7productE,@object
	.size		_ZN39_INTERNAL_85d7f8eb_4_k_cu_f8b8043f_27634cute7productE,(_ZN39_INTERNAL_85d7f8eb_4_k_cu_f8b8043f_27634cuda3std3__45__cpo3endE - _ZN39_INTERNAL_85d7f8eb_4_k_cu_f8b8043f_27634cute7productE)
_ZN39_INTERNAL_85d7f8eb_4_k_cu_f8b8043f_27634cute7productE:
	.zero		1
	.type		_ZN39_INTERNAL_85d7f8eb_4_k_cu_f8b8043f_27634cuda3std3__45__cpo3endE,@object
	.size		_ZN39_INTERNAL_85d7f8eb_4_k_cu_f8b8043f_27634cuda3std3__45__cpo3endE,(_ZN39_INTERNAL_85d7f8eb_4_k_cu_f8b8043f_27634cuda3std3__419piecewise_constructE - _ZN39_INTERNAL_85d7f8eb_4_k_cu_f8b8043f_27634cuda3std3__45__cpo3endE)
_ZN39_INTERNAL_85d7f8eb_4_k_cu_f8b8043f_27634cuda3std3__45__cpo3endE:
	.zero		1
	.type		_ZN39_INTERNAL_85d7f8eb_4_k_cu_f8b8043f_27634cuda3std3__419piecewise_constructE,@object
	.size		_ZN39_INTERNAL_85d7f8eb_4_k_cu_f8b8043f_27634cuda3std3__419piecewise_constructE,(_ZN39_INTERNAL_85d7f8eb_4_k_cu_f8b8043f_27634cuda3std3__45__cpo4cendE - _ZN39_INTERNAL_85d7f8eb_4_k_cu_f8b8043f_27634cuda3std3__419piecewise_constructE)
_ZN39_INTERNAL_85d7f8eb_4_k_cu_f8b8043f_27634cuda3std3__419piecewise_constructE:
	.zero		1
	.type		_ZN39_INTERNAL_85d7f8eb_4_k_cu_f8b8043f_27634cuda3std3__45__cpo4cendE,@object
	.size		_ZN39_INTERNAL_85d7f8eb_4_k_cu_f8b8043f_27634cuda3std3__45__cpo4cendE,(_ZN39_INTERNAL_85d7f8eb_4_k_cu_f8b8043f_27634cuda3std6ranges3__45__cpo4swapE - _ZN39_INTERNAL_85d7f8eb_4_k_cu_f8b8043f_27634cuda3std3__45__cpo4cendE)
_ZN39_INTERNAL_85d7f8eb_4_k_cu_f8b8043f_27634cuda3std3__45__cpo4cendE:
	.zero		1
	.type		_ZN39_INTERNAL_85d7f8eb_4_k_cu_f8b8043f_27634cuda3std6ranges3__45__cpo4swapE,@object
	.size		_ZN39_INTERNAL_85d7f8eb_4_k_cu_f8b8043f_27634cuda3std6ranges3__45__cpo4swapE,(.L_8 - _ZN39_INTERNAL_85d7f8eb_4_k_cu_f8b8043f_27634cuda3std6ranges3__45__cpo4swapE)
_ZN39_INTERNAL_85d7f8eb_4_k_cu_f8b8043f_27634cuda3std6ranges3__45__cpo4swapE:
	.zero		1
.L_8:


//--------------------- .nv.constant0._ZN7cutlass13device_kernelINS_4gemm6kernel13GemmUniversalIN4cute5tupleIJiiiiEEENS1_10collective13CollectiveMmaINS1_34MainloopSm90TmaGmmaWarpSpecializedILi5ENS5_IJNS4_1CILi1EEESB_SB_EEENS1_32KernelTmaWarpSpecializedPingpongEEENS5_IJNSA_ILi64EEENSA_ILi256EEESF_EEENS_10bfloat16_tENS5_IJlSB_lEEESI_NS5_IJSB_llEEENS4_8TiledMMAINS4_8MMA_AtomIJNS4_4SM904GMMA28MMA_64x256x16_F32BF16BF16_SSILNSO_5MajorE0ELSQ_1ELNSO_7ScaleInE1ELSR_1EEEEEENS4_6LayoutISC_NS5_IJNSA_ILi0EEESV_SV_EEEEENS5_IJNS4_10UnderscoreESY_SY_EEEEENS4_13SM90_TMA_LOADENS4_14ComposedLayoutINS4_7SwizzleILi3ELi4ELi3EEENS4_18smem_ptr_flag_bitsILi16EEENSU_INS5_IJNSA_ILi8EEESF_EEENS5_IJSF_SB_EEEEEEEvNS4_8identityES11_NS12_IS14_S16_NSU_INS5_IJSF_S17_EEENS5_IJSB_SF_EEEEEEEvS1C_EENS_8epilogue10collective6detail29Sm90TmaWarpSpecializedAdapterINS1J_15DefaultEpilogueISI_SJ_SJ_NS1I_6thread17LinearCombinationISI_Li1EffLNS1N_9ScaleType4KindE0ELNS_15FloatRoundStyleE2ESI_EENS1_15EpilogueDefaultEEEEEvvEEEEvNT_6ParamsE --------------------------
	.section	.nv.constant0._ZN7cutlass13device_kernelINS_4gemm6kernel13GemmUniversalIN4cute5tupleIJiiiiEEENS1_10collective13CollectiveMmaINS1_34MainloopSm90TmaGmmaWarpSpecializedILi5ENS5_IJNS4_1CILi1EEESB_SB_EEENS1_32KernelTmaWarpSpecializedPingpongEEENS5_IJNSA_ILi64EEENSA_ILi256EEESF_EEENS_10bfloat16_tENS5_IJlSB_lEEESI_NS5_IJSB_llEEENS4_8TiledMMAINS4_8MMA_AtomIJNS4_4SM904GMMA28MMA_64x256x16_F32BF16BF16_SSILNSO_5MajorE0ELSQ_1ELNSO_7ScaleInE1ELSR_1EEEEEENS4_6LayoutISC_NS5_IJNSA_ILi0EEESV_SV_EEEEENS5_IJNS4_10UnderscoreESY_SY_EEEEENS4_13SM90_TMA_LOADENS4_14ComposedLayoutINS4_7SwizzleILi3ELi4ELi3EEENS4_18smem_ptr_flag_bitsILi16EEENSU_INS5_IJNSA_ILi8EEESF_EEENS5_IJSF_SB_EEEEEEEvNS4_8identityES11_NS12_IS14_S16_NSU_INS5_IJSF_S17_EEENS5_IJSB_SF_EEEEEEEvS1C_EENS_8epilogue10collective6detail29Sm90TmaWarpSpecializedAdapterINS1J_15DefaultEpilogueISI_SJ_SJ_NS1I_6thread17LinearCombinationISI_Li1EffLNS1N_9ScaleType4KindE0ELNS_15FloatRoundStyleE2ESI_EENS1_15EpilogueDefaultEEEEEvvEEEEvNT_6ParamsE,"a",@progbits
	.sectionflags	@""
	.align	4
.nv.constant0._ZN7cutlass13device_kernelINS_4gemm6kernel13GemmUniversalIN4cute5tupleIJiiiiEEENS1_10collective13CollectiveMmaINS1_34MainloopSm90TmaGmmaWarpSpecializedILi5ENS5_IJNS4_1CILi1EEESB_SB_EEENS1_32KernelTmaWarpSpecializedPingpongEEENS5_IJNSA_ILi64EEENSA_ILi256EEESF_EEENS_10bfloat16_tENS5_IJlSB_lEEESI_NS5_IJSB_llEEENS4_8TiledMMAINS4_8MMA_AtomIJNS4_4SM904GMMA28MMA_64x256x16_F32BF16BF16_SSILNSO_5MajorE0ELSQ_1ELNSO_7ScaleInE1ELSR_1EEEEEENS4_6LayoutISC_NS5_IJNSA_ILi0EEESV_SV_EEEEENS5_IJNS4_10UnderscoreESY_SY_EEEEENS4_13SM90_TMA_LOADENS4_14ComposedLayoutINS4_7SwizzleILi3ELi4ELi3EEENS4_18smem_ptr_flag_bitsILi16EEENSU_INS5_IJNSA_ILi8EEESF_EEENS5_IJSF_SB_EEEEEEEvNS4_8identityES11_NS12_IS14_S16_NSU_INS5_IJSF_S17_EEENS5_IJSB_SF_EEEEEEEvS1C_EENS_8epilogue10collective6detail29Sm90TmaWarpSpecializedAdapterINS1J_15DefaultEpilogueISI_SJ_SJ_NS1I_6thread17LinearCombinationISI_Li1EffLNS1N_9ScaleType4KindE0ELNS_15FloatRoundStyleE2ESI_EENS1_15EpilogueDefaultEEEEEvvEEEEvNT_6ParamsE:
	.zero		1664


//--------------------- SYMBOLS --------------------------

	.type		.nv.reservedSmem.offset0,@object
	.size		.nv.reservedSmem.offset0,0x4
	.type		__assertfail,@function
